//
// Generated by NVIDIA NVVM Compiler
//
// Compiler Build ID: CL-36424714
// Cuda compilation tools, release 13.0, V13.0.88
// Based on NVVM 20.0.0
//

.version 9.0
.target sm_100
.address_size 64

	// .globl	_Z15initialize_randP17curandStateXORWOW
.extern .func __assertfail
(
	.param .b64 __assertfail_param_0,
	.param .b64 __assertfail_param_1,
	.param .b32 __assertfail_param_2,
	.param .b64 __assertfail_param_3,
	.param .b64 __assertfail_param_4
)
;
.global .align 4 .b8 precalc_xorwow_matrix[102400];
.global .align 4 .b8 precalc_xorwow_offset_matrix[102400];
.global .align 4 .b8 mrg32k3aM1[2304];
.global .align 4 .b8 mrg32k3aM2[2304];
.global .align 4 .b8 mrg32k3aM1SubSeq[2016];
.global .align 4 .b8 mrg32k3aM2SubSeq[2016];
.global .align 4 .b8 mrg32k3aM1Seq[2304];
.global .align 4 .b8 mrg32k3aM2Seq[2304];
.const .align 8 .b8 __cr_lgamma_table[72];
.global .align 1 .b8 __unnamed_1[42] = {118, 111, 105, 100, 32, 105, 110, 105, 116, 105, 97, 108, 105, 122, 101, 95, 114, 97, 110, 100, 40, 99, 117, 114, 97, 110, 100, 83, 116, 97, 116, 101, 88, 79, 82, 87, 79, 87, 32, 42, 41};
.global .align 1 .b8 __unnamed_2[53] = {118, 111, 105, 100, 32, 109, 101, 116, 114, 111, 112, 111, 108, 105, 115, 40, 115, 104, 111, 114, 116, 32, 42, 44, 32, 99, 117, 114, 97, 110, 100, 83, 116, 97, 116, 101, 88, 79, 82, 87, 79, 87, 32, 42, 44, 32, 102, 108, 111, 97, 116, 41};
// _ZZ8simulatePsP17curandStateXORWOWfE11spinsShared has been demoted
.global .align 1 .b8 $str$1[27] = {47, 116, 109, 112, 47, 115, 97, 115, 115, 95, 99, 117, 95, 106, 111, 95, 115, 122, 99, 57, 118, 47, 107, 46, 99, 117};
.global .align 1 .b8 $str$3[20] = {48, 32, 60, 61, 32, 105, 100, 120, 32, 38, 38, 32, 105, 100, 120, 32, 60, 32, 78};
.global .align 1 .b8 $str$4[26] = {115, 116, 97, 116, 101, 32, 61, 61, 32, 49, 32, 124, 124, 32, 115, 116, 97, 116, 101, 32, 61, 61, 32, 45, 49};

.visible .entry _Z15initialize_randP17curandStateXORWOW(
	.param .u64 .ptr .align 1 _Z15initialize_randP17curandStateXORWOW_param_0
)
{
	.reg .pred 	%p<25>;
	.reg .b32 	%r<420>;
	.reg .b64 	%rd<24>;

	ld.param.u64 	%rd8, [_Z15initialize_randP17curandStateXORWOW_param_0];
	mov.u32 	%r183, %tid.x;
	mov.u32 	%r184, %tid.y;
	mov.u32 	%r185, %ntid.x;
	mov.u32 	%r186, %tid.z;
	mov.u32 	%r187, %ntid.y;
	mov.u32 	%r188, %ctaid.x;
	mov.u32 	%r189, %ctaid.y;
	mov.u32 	%r190, %nctaid.x;
	mov.u32 	%r191, %nctaid.y;
	mov.u32 	%r192, %ctaid.z;
	mad.lo.s32 	%r193, %r192, %r191, %r189;
	mad.lo.s32 	%r194, %r193, %r190, %r188;
	mul.lo.s32 	%r195, %r185, %r187;
	mov.u32 	%r196, %ntid.z;
	mul.lo.s32 	%r197, %r195, %r196;
	mad.lo.s32 	%r198, %r187, %r186, %r184;
	mad.lo.s32 	%r199, %r198, %r185, %r183;
	mad.lo.s32 	%r1, %r197, %r194, %r199;
	setp.lt.u32 	%p1, %r1, 1024;
	@%p1 bra 	$L__BB0_2;
	mov.u64 	%rd9, $str$3;
	cvta.global.u64 	%rd10, %rd9;
	mov.u64 	%rd11, $str$1;
	cvta.global.u64 	%rd12, %rd11;
	mov.u64 	%rd13, __unnamed_1;
	cvta.global.u64 	%rd14, %rd13;
	{ // callseq 0, 0
	.param .b64 param0;
	st.param.b64 	[param0], %rd10;
	.param .b64 param1;
	st.param.b64 	[param1], %rd12;
	.param .b32 param2;
	st.param.b32 	[param2], 47;
	.param .b64 param3;
	st.param.b64 	[param3], %rd14;
	.param .b64 param4;
	st.param.b64 	[param4], 1;
	call.uni 
	__assertfail, 
	(
	param0, 
	param1, 
	param2, 
	param3, 
	param4
	);
	} // callseq 0
$L__BB0_2:
	cvt.s64.s32 	%rd23, %r1;
	cvta.to.global.u64 	%rd15, %rd8;
	mul.wide.s32 	%rd16, %r1, 48;
	add.s64 	%rd2, %rd15, %rd16;
	mov.b32 	%r200, 480869201;
	mov.b32 	%r201, -280720812;
	st.global.v2.u32 	[%rd2], {%r201, %r200};
	mov.b32 	%r202, -123459836;
	mov.b32 	%r203, 14154713;
	st.global.v2.u32 	[%rd2+8], {%r203, %r202};
	mov.b32 	%r204, 363195733;
	mov.b32 	%r205, -589760388;
	st.global.v2.u32 	[%rd2+16], {%r205, %r204};
	setp.eq.s32 	%p2, %r1, 0;
	@%p2 bra 	$L__BB0_44;
	mov.b32 	%r326, 0;
	mov.u64 	%rd18, precalc_xorwow_matrix;
$L__BB0_4:
	and.b64  	%rd4, %rd23, 3;
	setp.eq.s64 	%p3, %rd4, 0;
	@%p3 bra 	$L__BB0_43;
	mul.wide.u32 	%rd17, %r326, 3200;
	add.s64 	%rd5, %rd18, %rd17;
	cvt.u32.u64 	%r3, %rd4;
	mov.b32 	%r327, 0;
$L__BB0_6:
	mov.b32 	%r340, 0;
	mov.u32 	%r341, %r340;
	mov.u32 	%r342, %r340;
	mov.u32 	%r343, %r340;
	mov.u32 	%r344, %r340;
	mov.u32 	%r333, %r340;
$L__BB0_7:
	mul.wide.u32 	%rd19, %r333, 4;
	add.s64 	%rd20, %rd2, %rd19;
	ld.global.u32 	%r11, [%rd20+4];
	shl.b32 	%r12, %r333, 5;
	mov.b32 	%r339, 0;
$L__BB0_8:
	.pragma "nounroll";
	shr.u32 	%r210, %r11, %r339;
	and.b32  	%r211, %r210, 1;
	setp.eq.b32 	%p4, %r211, 1;
	not.pred 	%p5, %p4;
	add.s32 	%r212, %r12, %r339;
	mul.lo.s32 	%r213, %r212, 5;
	mul.wide.u32 	%rd21, %r213, 4;
	add.s64 	%rd6, %rd5, %rd21;
	@%p5 bra 	$L__BB0_10;
	ld.global.u32 	%r214, [%rd6];
	xor.b32  	%r344, %r344, %r214;
	ld.global.u32 	%r215, [%rd6+4];
	xor.b32  	%r343, %r343, %r215;
	ld.global.u32 	%r216, [%rd6+8];
	xor.b32  	%r342, %r342, %r216;
	ld.global.u32 	%r217, [%rd6+12];
	xor.b32  	%r341, %r341, %r217;
	ld.global.u32 	%r218, [%rd6+16];
	xor.b32  	%r340, %r340, %r218;
$L__BB0_10:
	and.b32  	%r220, %r210, 2;
	setp.eq.s32 	%p6, %r220, 0;
	@%p6 bra 	$L__BB0_12;
	ld.global.u32 	%r221, [%rd6+20];
	xor.b32  	%r344, %r344, %r221;
	ld.global.u32 	%r222, [%rd6+24];
	xor.b32  	%r343, %r343, %r222;
	ld.global.u32 	%r223, [%rd6+28];
	xor.b32  	%r342, %r342, %r223;
	ld.global.u32 	%r224, [%rd6+32];
	xor.b32  	%r341, %r341, %r224;
	ld.global.u32 	%r225, [%rd6+36];
	xor.b32  	%r340, %r340, %r225;
$L__BB0_12:
	and.b32  	%r227, %r210, 4;
	setp.eq.s32 	%p7, %r227, 0;
	@%p7 bra 	$L__BB0_14;
	ld.global.u32 	%r228, [%rd6+40];
	xor.b32  	%r344, %r344, %r228;
	ld.global.u32 	%r229, [%rd6+44];
	xor.b32  	%r343, %r343, %r229;
	ld.global.u32 	%r230, [%rd6+48];
	xor.b32  	%r342, %r342, %r230;
	ld.global.u32 	%r231, [%rd6+52];
	xor.b32  	%r341, %r341, %r231;
	ld.global.u32 	%r232, [%rd6+56];
	xor.b32  	%r340, %r340, %r232;
$L__BB0_14:
	and.b32  	%r234, %r210, 8;
	setp.eq.s32 	%p8, %r234, 0;
	@%p8 bra 	$L__BB0_16;
	ld.global.u32 	%r235, [%rd6+60];
	xor.b32  	%r344, %r344, %r235;
	ld.global.u32 	%r236, [%rd6+64];
	xor.b32  	%r343, %r343, %r236;
	ld.global.u32 	%r237, [%rd6+68];
	xor.b32  	%r342, %r342, %r237;
	ld.global.u32 	%r238, [%rd6+72];
	xor.b32  	%r341, %r341, %r238;
	ld.global.u32 	%r239, [%rd6+76];
	xor.b32  	%r340, %r340, %r239;
$L__BB0_16:
	and.b32  	%r241, %r210, 16;
	setp.eq.s32 	%p9, %r241, 0;
	@%p9 bra 	$L__BB0_18;
	ld.global.u32 	%r242, [%rd6+80];
	xor.b32  	%r344, %r344, %r242;
	ld.global.u32 	%r243, [%rd6+84];
	xor.b32  	%r343, %r343, %r243;
	ld.global.u32 	%r244, [%rd6+88];
	xor.b32  	%r342, %r342, %r244;
	ld.global.u32 	%r245, [%rd6+92];
	xor.b32  	%r341, %r341, %r245;
	ld.global.u32 	%r246, [%rd6+96];
	xor.b32  	%r340, %r340, %r246;
$L__BB0_18:
	and.b32  	%r248, %r210, 32;
	setp.eq.s32 	%p10, %r248, 0;
	@%p10 bra 	$L__BB0_20;
	ld.global.u32 	%r249, [%rd6+100];
	xor.b32  	%r344, %r344, %r249;
	ld.global.u32 	%r250, [%rd6+104];
	xor.b32  	%r343, %r343, %r250;
	ld.global.u32 	%r251, [%rd6+108];
	xor.b32  	%r342, %r342, %r251;
	ld.global.u32 	%r252, [%rd6+112];
	xor.b32  	%r341, %r341, %r252;
	ld.global.u32 	%r253, [%rd6+116];
	xor.b32  	%r340, %r340, %r253;
$L__BB0_20:
	and.b32  	%r255, %r210, 64;
	setp.eq.s32 	%p11, %r255, 0;
	@%p11 bra 	$L__BB0_22;
	ld.global.u32 	%r256, [%rd6+120];
	xor.b32  	%r344, %r344, %r256;
	ld.global.u32 	%r257, [%rd6+124];
	xor.b32  	%r343, %r343, %r257;
	ld.global.u32 	%r258, [%rd6+128];
	xor.b32  	%r342, %r342, %r258;
	ld.global.u32 	%r259, [%rd6+132];
	xor.b32  	%r341, %r341, %r259;
	ld.global.u32 	%r260, [%rd6+136];
	xor.b32  	%r340, %r340, %r260;
$L__BB0_22:
	and.b32  	%r262, %r210, 128;
	setp.eq.s32 	%p12, %r262, 0;
	@%p12 bra 	$L__BB0_24;
	ld.global.u32 	%r263, [%rd6+140];
	xor.b32  	%r344, %r344, %r263;
	ld.global.u32 	%r264, [%rd6+144];
	xor.b32  	%r343, %r343, %r264;
	ld.global.u32 	%r265, [%rd6+148];
	xor.b32  	%r342, %r342, %r265;
	ld.global.u32 	%r266, [%rd6+152];
	xor.b32  	%r341, %r341, %r266;
	ld.global.u32 	%r267, [%rd6+156];
	xor.b32  	%r340, %r340, %r267;
$L__BB0_24:
	and.b32  	%r269, %r210, 256;
	setp.eq.s32 	%p13, %r269, 0;
	@%p13 bra 	$L__BB0_26;
	ld.global.u32 	%r270, [%rd6+160];
	xor.b32  	%r344, %r344, %r270;
	ld.global.u32 	%r271, [%rd6+164];
	xor.b32  	%r343, %r343, %r271;
	ld.global.u32 	%r272, [%rd6+168];
	xor.b32  	%r342, %r342, %r272;
	ld.global.u32 	%r273, [%rd6+172];
	xor.b32  	%r341, %r341, %r273;
	ld.global.u32 	%r274, [%rd6+176];
	xor.b32  	%r340, %r340, %r274;
$L__BB0_26:
	and.b32  	%r276, %r210, 512;
	setp.eq.s32 	%p14, %r276, 0;
	@%p14 bra 	$L__BB0_28;
	ld.global.u32 	%r277, [%rd6+180];
	xor.b32  	%r344, %r344, %r277;
	ld.global.u32 	%r278, [%rd6+184];
	xor.b32  	%r343, %r343, %r278;
	ld.global.u32 	%r279, [%rd6+188];
	xor.b32  	%r342, %r342, %r279;
	ld.global.u32 	%r280, [%rd6+192];
	xor.b32  	%r341, %r341, %r280;
	ld.global.u32 	%r281, [%rd6+196];
	xor.b32  	%r340, %r340, %r281;
$L__BB0_28:
	and.b32  	%r283, %r210, 1024;
	setp.eq.s32 	%p15, %r283, 0;
	@%p15 bra 	$L__BB0_30;
	ld.global.u32 	%r284, [%rd6+200];
	xor.b32  	%r344, %r344, %r284;
	ld.global.u32 	%r285, [%rd6+204];
	xor.b32  	%r343, %r343, %r285;
	ld.global.u32 	%r286, [%rd6+208];
	xor.b32  	%r342, %r342, %r286;
	ld.global.u32 	%r287, [%rd6+212];
	xor.b32  	%r341, %r341, %r287;
	ld.global.u32 	%r288, [%rd6+216];
	xor.b32  	%r340, %r340, %r288;
$L__BB0_30:
	and.b32  	%r290, %r210, 2048;
	setp.eq.s32 	%p16, %r290, 0;
	@%p16 bra 	$L__BB0_32;
	ld.global.u32 	%r291, [%rd6+220];
	xor.b32  	%r344, %r344, %r291;
	ld.global.u32 	%r292, [%rd6+224];
	xor.b32  	%r343, %r343, %r292;
	ld.global.u32 	%r293, [%rd6+228];
	xor.b32  	%r342, %r342, %r293;
	ld.global.u32 	%r294, [%rd6+232];
	xor.b32  	%r341, %r341, %r294;
	ld.global.u32 	%r295, [%rd6+236];
	xor.b32  	%r340, %r340, %r295;
$L__BB0_32:
	and.b32  	%r297, %r210, 4096;
	setp.eq.s32 	%p17, %r297, 0;
	@%p17 bra 	$L__BB0_34;
	ld.global.u32 	%r298, [%rd6+240];
	xor.b32  	%r344, %r344, %r298;
	ld.global.u32 	%r299, [%rd6+244];
	xor.b32  	%r343, %r343, %r299;
	ld.global.u32 	%r300, [%rd6+248];
	xor.b32  	%r342, %r342, %r300;
	ld.global.u32 	%r301, [%rd6+252];
	xor.b32  	%r341, %r341, %r301;
	ld.global.u32 	%r302, [%rd6+256];
	xor.b32  	%r340, %r340, %r302;
$L__BB0_34:
	and.b32  	%r304, %r210, 8192;
	setp.eq.s32 	%p18, %r304, 0;
	@%p18 bra 	$L__BB0_36;
	ld.global.u32 	%r305, [%rd6+260];
	xor.b32  	%r344, %r344, %r305;
	ld.global.u32 	%r306, [%rd6+264];
	xor.b32  	%r343, %r343, %r306;
	ld.global.u32 	%r307, [%rd6+268];
	xor.b32  	%r342, %r342, %r307;
	ld.global.u32 	%r308, [%rd6+272];
	xor.b32  	%r341, %r341, %r308;
	ld.global.u32 	%r309, [%rd6+276];
	xor.b32  	%r340, %r340, %r309;
$L__BB0_36:
	and.b32  	%r311, %r210, 16384;
	setp.eq.s32 	%p19, %r311, 0;
	@%p19 bra 	$L__BB0_38;
	ld.global.u32 	%r312, [%rd6+280];
	xor.b32  	%r344, %r344, %r312;
	ld.global.u32 	%r313, [%rd6+284];
	xor.b32  	%r343, %r343, %r313;
	ld.global.u32 	%r314, [%rd6+288];
	xor.b32  	%r342, %r342, %r314;
	ld.global.u32 	%r315, [%rd6+292];
	xor.b32  	%r341, %r341, %r315;
	ld.global.u32 	%r316, [%rd6+296];
	xor.b32  	%r340, %r340, %r316;
$L__BB0_38:
	and.b32  	%r318, %r210, 32768;
	setp.eq.s32 	%p20, %r318, 0;
	@%p20 bra 	$L__BB0_40;
	ld.global.u32 	%r319, [%rd6+300];
	xor.b32  	%r344, %r344, %r319;
	ld.global.u32 	%r320, [%rd6+304];
	xor.b32  	%r343, %r343, %r320;
	ld.global.u32 	%r321, [%rd6+308];
	xor.b32  	%r342, %r342, %r321;
	ld.global.u32 	%r322, [%rd6+312];
	xor.b32  	%r341, %r341, %r322;
	ld.global.u32 	%r323, [%rd6+316];
	xor.b32  	%r340, %r340, %r323;
$L__BB0_40:
	add.s32 	%r339, %r339, 16;
	setp.ne.s32 	%p21, %r339, 32;
	@%p21 bra 	$L__BB0_8;
	mad.lo.s32 	%r324, %r333, -31, %r12;
	add.s32 	%r333, %r324, 1;
	setp.ne.s32 	%p22, %r333, 5;
	@%p22 bra 	$L__BB0_7;
	st.global.u32 	[%rd2+4], %r344;
	st.global.u32 	[%rd2+8], %r343;
	st.global.u32 	[%rd2+12], %r342;
	st.global.u32 	[%rd2+16], %r341;
	st.global.u32 	[%rd2+20], %r340;
	add.s32 	%r327, %r327, 1;
	setp.lt.u32 	%p23, %r327, %r3;
	@%p23 bra 	$L__BB0_6;
$L__BB0_43:
	shr.u64 	%rd7, %rd23, 2;
	add.s32 	%r326, %r326, 1;
	setp.gt.u64 	%p24, %rd23, 3;
	mov.u64 	%rd23, %rd7;
	@%p24 bra 	$L__BB0_4;
$L__BB0_44:
	mov.b32 	%r325, 0;
	st.global.v2.u32 	[%rd2+24], {%r325, %r325};
	st.global.u32 	[%rd2+32], %r325;
	mov.b64 	%rd22, 0;
	st.global.u64 	[%rd2+40], %rd22;
	ret;

}
	// .globl	_Z16initialize_spinsPsP17curandStateXORWOW
.visible .entry _Z16initialize_spinsPsP17curandStateXORWOW(
	.param .u64 .ptr .align 1 _Z16initialize_spinsPsP17curandStateXORWOW_param_0,
	.param .u64 .ptr .align 1 _Z16initialize_spinsPsP17curandStateXORWOW_param_1
)
{
	.reg .b16 	%rs<4>;
	.reg .b32 	%r<35>;
	.reg .b32 	%f<6>;
	.reg .b64 	%rd<9>;

	ld.param.u64 	%rd1, [_Z16initialize_spinsPsP17curandStateXORWOW_param_0];
	ld.param.u64 	%rd2, [_Z16initialize_spinsPsP17curandStateXORWOW_param_1];
	cvta.to.global.u64 	%rd3, %rd1;
	cvta.to.global.u64 	%rd4, %rd2;
	mov.u32 	%r1, %tid.x;
	mov.u32 	%r2, %tid.y;
	mov.u32 	%r3, %ntid.x;
	mov.u32 	%r4, %tid.z;
	mov.u32 	%r5, %ntid.y;
	mov.u32 	%r6, %ctaid.x;
	mov.u32 	%r7, %ctaid.y;
	mov.u32 	%r8, %nctaid.x;
	mov.u32 	%r9, %nctaid.y;
	mov.u32 	%r10, %ctaid.z;
	mad.lo.s32 	%r11, %r10, %r9, %r7;
	mad.lo.s32 	%r12, %r11, %r8, %r6;
	mul.lo.s32 	%r13, %r3, %r5;
	mov.u32 	%r14, %ntid.z;
	mul.lo.s32 	%r15, %r13, %r14;
	mad.lo.s32 	%r16, %r5, %r4, %r2;
	mad.lo.s32 	%r17, %r16, %r3, %r1;
	mad.lo.s32 	%r18, %r15, %r12, %r17;
	mul.wide.s32 	%rd5, %r18, 48;
	add.s64 	%rd6, %rd4, %rd5;
	ld.global.v2.u32 	{%r19, %r20}, [%rd6];
	shr.u32 	%r21, %r20, 2;
	xor.b32  	%r22, %r21, %r20;
	ld.global.v2.u32 	{%r23, %r24}, [%rd6+8];
	ld.global.v2.u32 	{%r25, %r26}, [%rd6+16];
	st.global.v2.u32 	[%rd6+8], {%r24, %r25};
	shl.b32 	%r27, %r26, 4;
	shl.b32 	%r28, %r22, 1;
	xor.b32  	%r29, %r28, %r27;
	xor.b32  	%r30, %r29, %r22;
	xor.b32  	%r31, %r30, %r26;
	st.global.v2.u32 	[%rd6+16], {%r26, %r31};
	add.s32 	%r32, %r19, 362437;
	st.global.v2.u32 	[%rd6], {%r32, %r23};
	add.s32 	%r33, %r31, %r32;
	cvt.rn.f32.u32 	%f1, %r33;
	fma.rn.f32 	%f2, %f1, 0f2F800000, 0f2F000000;
	mov.f32 	%f3, 0f3F000000;
	add.rz.f32 	%f4, %f2, %f3;
	cvt.rzi.f32.f32 	%f5, %f4;
	cvt.rzi.s32.f32 	%r34, %f5;
	cvt.u16.u32 	%rs1, %r34;
	shl.b16 	%rs2, %rs1, 1;
	add.s16 	%rs3, %rs2, -1;
	mul.wide.s32 	%rd7, %r18, 2;
	add.s64 	%rd8, %rd3, %rd7;
	st.global.u16 	[%rd8], %rs3;
	ret;

}
	// .globl	_Z8simulatePsP17curandStateXORWOWf
.visible .entry _Z8simulatePsP17curandStateXORWOWf(
	.param .u64 .ptr .align 1 _Z8simulatePsP17curandStateXORWOWf_param_0,
	.param .u64 .ptr .align 1 _Z8simulatePsP17curandStateXORWOWf_param_1,
	.param .f32 _Z8simulatePsP17curandStateXORWOWf_param_2
)
{
	.reg .pred 	%p<8>;
	.reg .b16 	%rs<14>;
	.reg .b32 	%r<77>;
	.reg .b32 	%f<22>;
	.reg .b64 	%rd<15>;
	// demoted variable
	.shared .align 2 .b8 _ZZ8simulatePsP17curandStateXORWOWfE11spinsShared[2048];
	ld.param.u64 	%rd3, [_Z8simulatePsP17curandStateXORWOWf_param_0];
	ld.param.u64 	%rd4, [_Z8simulatePsP17curandStateXORWOWf_param_1];
	ld.param.f32 	%f4, [_Z8simulatePsP17curandStateXORWOWf_param_2];
	cvta.to.global.u64 	%rd5, %rd4;
	cvta.to.global.u64 	%rd6, %rd3;
	mov.u32 	%r13, %tid.x;
	mov.u32 	%r14, %tid.y;
	mov.u32 	%r15, %ntid.x;
	mov.u32 	%r16, %tid.z;
	mov.u32 	%r17, %ntid.y;
	mov.u32 	%r18, %ctaid.x;
	mov.u32 	%r19, %ctaid.y;
	mov.u32 	%r20, %nctaid.x;
	mov.u32 	%r21, %nctaid.y;
	mov.u32 	%r22, %ctaid.z;
	mad.lo.s32 	%r23, %r22, %r21, %r19;
	mad.lo.s32 	%r24, %r23, %r20, %r18;
	mul.lo.s32 	%r25, %r15, %r17;
	mov.u32 	%r26, %ntid.z;
	mul.lo.s32 	%r27, %r25, %r26;
	mad.lo.s32 	%r28, %r17, %r16, %r14;
	mad.lo.s32 	%r29, %r28, %r15, %r13;
	mad.lo.s32 	%r30, %r27, %r24, %r29;
	mul.wide.s32 	%rd7, %r30, 2;
	add.s64 	%rd1, %rd6, %rd7;
	ld.global.u16 	%rs5, [%rd1];
	shl.b32 	%r31, %r30, 1;
	mov.u32 	%r32, _ZZ8simulatePsP17curandStateXORWOWfE11spinsShared;
	add.s32 	%r1, %r32, %r31;
	st.shared.u16 	[%r1], %rs5;
	bar.sync 	0;
	add.s32 	%r2, %r13, -1;
	add.s32 	%r33, %r13, 1;
	add.s32 	%r3, %r14, -1;
	shl.b32 	%r34, %r14, 6;
	mul.wide.s32 	%rd8, %r30, 48;
	add.s64 	%rd2, %rd5, %rd8;
	neg.f32 	%f1, %f4;
	and.b32  	%r35, %r33, 31;
	and.b32  	%r4, %r13, 31;
	shl.b32 	%r36, %r14, 5;
	and.b32  	%r5, %r36, 992;
	or.b32  	%r37, %r5, %r35;
	shl.b32 	%r38, %r37, 1;
	add.s32 	%r6, %r32, %r38;
	shl.b32 	%r39, %r13, 1;
	and.b32  	%r40, %r39, 62;
	add.s32 	%r41, %r34, 64;
	and.b32  	%r42, %r41, 1984;
	or.b32  	%r43, %r42, %r40;
	add.s32 	%r7, %r32, %r43;
	mov.b32 	%r74, 0;
	shl.b32 	%r51, %r4, 1;
	mov.u64 	%rd9, $str$4;
	mov.u64 	%rd11, $str$1;
	mov.u64 	%rd13, __unnamed_2;
$L__BB2_1:
	ld.shared.u16 	%rs13, [%r1];
	setp.eq.s16 	%p1, %rs13, -1;
	@%p1 bra 	$L__BB2_4;
	setp.eq.s16 	%p2, %rs13, 1;
	@%p2 bra 	$L__BB2_4;
	cvta.global.u64 	%rd10, %rd9;
	cvta.global.u64 	%rd12, %rd11;
	cvta.global.u64 	%rd14, %rd13;
	{ // callseq 1, 0
	.param .b64 param0;
	st.param.b64 	[param0], %rd10;
	.param .b64 param1;
	st.param.b64 	[param1], %rd12;
	.param .b32 param2;
	st.param.b32 	[param2], 105;
	.param .b64 param3;
	st.param.b64 	[param3], %rd14;
	.param .b64 param4;
	st.param.b64 	[param4], 1;
	call.uni 
	__assertfail, 
	(
	param0, 
	param1, 
	param2, 
	param3, 
	param4
	);
	} // callseq 1
$L__BB2_4:
	mov.u32 	%r75, %r2;
$L__BB2_5:
	mov.u32 	%r9, %r75;
	setp.lt.s32 	%p3, %r9, 0;
	mov.b32 	%r75, 31;
	@%p3 bra 	$L__BB2_5;
	and.b32  	%r45, %r9, 31;
	add.s32 	%r46, %r5, %r45;
	shl.b32 	%r47, %r46, 1;
	add.s32 	%r49, %r32, %r47;
	ld.shared.u16 	%rs6, [%r49];
	ld.shared.u16 	%rs7, [%r6];
	add.s16 	%rs2, %rs7, %rs6;
	mov.u32 	%r76, %r3;
$L__BB2_7:
	mov.u32 	%r10, %r76;
	setp.lt.s32 	%p4, %r10, 0;
	mov.b32 	%r76, 31;
	@%p4 bra 	$L__BB2_7;
	shl.b32 	%r52, %r10, 6;
	and.b32  	%r53, %r52, 1984;
	or.b32  	%r54, %r53, %r51;
	add.s32 	%r56, %r32, %r54;
	ld.shared.u16 	%rs8, [%r56];
	add.s16 	%rs9, %rs2, %rs8;
	ld.shared.u16 	%rs10, [%r7];
	add.s16 	%rs11, %rs9, %rs10;
	cvt.rn.f32.s16 	%f2, %rs11;
	ld.global.v2.u32 	{%r57, %r58}, [%rd2];
	shr.u32 	%r59, %r58, 2;
	xor.b32  	%r60, %r59, %r58;
	ld.global.v2.u32 	{%r61, %r62}, [%rd2+8];
	ld.global.v2.u32 	{%r63, %r64}, [%rd2+16];
	st.global.v2.u32 	[%rd2+8], {%r62, %r63};
	shl.b32 	%r65, %r64, 4;
	shl.b32 	%r66, %r60, 1;
	xor.b32  	%r67, %r66, %r65;
	xor.b32  	%r68, %r67, %r60;
	xor.b32  	%r69, %r68, %r64;
	st.global.v2.u32 	[%rd2+16], {%r64, %r69};
	add.s32 	%r70, %r57, 362437;
	st.global.v2.u32 	[%rd2], {%r70, %r61};
	add.s32 	%r71, %r69, %r70;
	cvt.rn.f32.u32 	%f5, %r71;
	fma.rn.f32 	%f3, %f5, 0f2F800000, 0f2F000000;
	setp.geu.f32 	%p5, %f3, 0f3F000000;
	@%p5 bra 	$L__BB2_11;
	cvt.rn.f32.s16 	%f6, %rs13;
	add.f32 	%f7, %f6, %f6;
	mul.f32 	%f8, %f7, %f2;
	mul.f32 	%f9, %f8, %f1;
	fma.rn.f32 	%f10, %f9, 0f3BBB989D, 0f3F000000;
	cvt.sat.f32.f32 	%f11, %f10;
	mov.f32 	%f12, 0f4B400001;
	mov.f32 	%f13, 0f437C0000;
	fma.rm.f32 	%f14, %f11, %f13, %f12;
	add.f32 	%f15, %f14, 0fCB40007F;
	neg.f32 	%f16, %f15;
	fma.rn.f32 	%f17, %f9, 0f3FB8AA3B, %f16;
	fma.rn.f32 	%f18, %f9, 0f32A57060, %f17;
	mov.b32 	%r72, %f14;
	shl.b32 	%r73, %r72, 23;
	mov.b32 	%f19, %r73;
	ex2.approx.ftz.f32 	%f20, %f18;
	mul.f32 	%f21, %f20, %f19;
	setp.geu.f32 	%p6, %f3, %f21;
	@%p6 bra 	$L__BB2_11;
	neg.s16 	%rs13, %rs13;
$L__BB2_11:
	bar.sync 	0;
	st.shared.u16 	[%r1], %rs13;
	bar.sync 	0;
	add.s32 	%r74, %r74, 1;
	setp.ne.s32 	%p7, %r74, 10001;
	@%p7 bra 	$L__BB2_1;
	ld.shared.u16 	%rs12, [%r1];
	st.global.u16 	[%rd1], %rs12;
	bar.sync 	0;
	ret;

}


// ===== COMPILED SASS (sm_100) =====

	.target	sm_100

	.elftype	@"ET_EXEC"


//--------------------- .note.nv.tkinfo           --------------------------
	.section	.note.nv.tkinfo,"",@"SHT_NOTE"
	.sectionflags	@"SHF_NOTE_NV_TKINFO"
	.tkinfo
        /*0018*/ 	.word	0x00000002
        /*0030*/ 	.string	""
        /*0030*/ 	.string	"ptxas"
        /*0030*/ 	.string	"Cuda compilation tools, release 13.0, V13.0.88"
        /*0030*/ 	.string	"Build cuda_13.0.r13.0/compiler.36424714_0"
        /*0030*/ 	.string	"-arch sm_100 -m 64 "



//--------------------- .note.nv.cuinfo           --------------------------
	.section	.note.nv.cuinfo,"",@"SHT_NOTE"
	.sectionflags	@"SHF_NOTE_NV_CUINFO"
        /*0018*/ 	.short	0x0002
        /*001a*/ 	.short	0x0064
        /*001c*/ 	.short	0x0082
	.zero		2


//--------------------- .nv.info                  --------------------------
	.section	.nv.info,"",@"SHT_CUDA_INFO"
	.align	4


	//----- nvinfo : EIATTR_REGCOUNT
	.align		4
        /*0000*/ 	.byte	0x04, 0x2f
        /*0002*/ 	.short	(.L_15 - .L_14)
	.align		4
.L_14:
        /*0004*/ 	.word	index@(_Z15initialize_randP17curandStateXORWOW)
        /*0008*/ 	.word	0x0000001f


	//----- nvinfo : EIATTR_FRAME_SIZE
	.align		4
.L_15:
        /*000c*/ 	.byte	0x04, 0x11
        /*000e*/ 	.short	(.L_17 - .L_16)
	.align		4
.L_16:
        /*0010*/ 	.word	index@(_Z15initialize_randP17curandStateXORWOW)
        /*0014*/ 	.word	0x00000000


	//----- nvinfo : EIATTR_REGCOUNT
	.align		4
.L_17:
        /*0018*/ 	.byte	0x04, 0x2f
        /*001a*/ 	.short	(.L_19 - .L_18)
	.align		4
.L_18:
        /*001c*/ 	.word	index@(_Z16initialize_spinsPsP17curandStateXORWOW)
        /*0020*/ 	.word	0x00000012


	//----- nvinfo : EIATTR_FRAME_SIZE
	.align		4
.L_19:
        /*0024*/ 	.byte	0x04, 0x11
        /*0026*/ 	.short	(.L_21 - .L_20)
	.align		4
.L_20:
        /*0028*/ 	.word	index@(_Z16initialize_spinsPsP17curandStateXORWOW)
        /*002c*/ 	.word	0x00000000


	//----- nvinfo : EIATTR_REGCOUNT
	.align		4
.L_21:
        /*0030*/ 	.byte	0x04, 0x2f
        /*0032*/ 	.short	(.L_23 - .L_22)
	.align		4
.L_22:
        /*0034*/ 	.word	index@(_Z8simulatePsP17curandStateXORWOWf)
        /*0038*/ 	.word	0x00000020


	//----- nvinfo : EIATTR_FRAME_SIZE
	.align		4
.L_23:
        /*003c*/ 	.byte	0x04, 0x11
        /*003e*/ 	.short	(.L_25 - .L_24)
	.align		4
.L_24:
        /*0040*/ 	.word	index@(_Z8simulatePsP17curandStateXORWOWf)
        /*0044*/ 	.word	0x00000000


	//----- nvinfo : EIATTR_MIN_STACK_SIZE
	.align		4
.L_25:
        /*0048*/ 	.byte	0x04, 0x12
        /*004a*/ 	.short	(.L_27 - .L_26)
	.align		4
.L_26:
        /*004c*/ 	.word	index@(_Z8simulatePsP17curandStateXORWOWf)
        /*0050*/ 	.word	0x00000000


	//----- nvinfo : EIATTR_MIN_STACK_SIZE
	.align		4
.L_27:
        /*0054*/ 	.byte	0x04, 0x12
        /*0056*/ 	.short	(.L_29 - .L_28)
	.align		4
.L_28:
        /*0058*/ 	.word	index@(_Z16initialize_spinsPsP17curandStateXORWOW)
        /*005c*/ 	.word	0x00000000


	//----- nvinfo : EIATTR_MIN_STACK_SIZE
	.align		4
.L_29:
        /*0060*/ 	.byte	0x04, 0x12
        /*0062*/ 	.short	(.L_31 - .L_30)
	.align		4
.L_30:
        /*0064*/ 	.word	index@(_Z15initialize_randP17curandStateXORWOW)
        /*0068*/ 	.word	0x00000000
.L_31:


//--------------------- .nv.compat                --------------------------
	.section	.nv.compat,"",@"SHT_CUDA_COMPAT_INFO"
	.align	4
        /*0000*/ 	.byte	0x02, 0x09, 0x00, 0x00, 0x02, 0x02, 0x01, 0x00, 0x02, 0x05, 0x05, 0x00, 0x03, 0x07, 0x01, 0x01
        /*0010*/ 	.byte	0x02, 0x03, 0x00, 0x00, 0x02, 0x06, 0x01, 0x00, 0x04, 0x0b, 0x08, 0x00, 0x01, 0x00, 0x00, 0x00
        /*0020*/ 	.byte	0x00, 0x00, 0x00, 0x00


//--------------------- .nv.info._Z8simulatePsP17curandStateXORWOWf --------------------------
	.section	.nv.info._Z8simulatePsP17curandStateXORWOWf,"",@"SHT_CUDA_INFO"
	.sectionflags	@""
	.align	4


	//----- nvinfo : EIATTR_CUDA_API_VERSION
	.align		4
        /*0000*/ 	.byte	0x04, 0x37
        /*0002*/ 	.short	(.L_33 - .L_32)
.L_32:
        /*0004*/ 	.word	0x00000082


	//----- nvinfo : EIATTR_KPARAM_INFO
	.align		4
.L_33:
        /*0008*/ 	.byte	0x04, 0x17
        /*000a*/ 	.short	(.L_35 - .L_34)
.L_34:
        /*000c*/ 	.word	0x00000000
        /*0010*/ 	.short	0x0002
        /*0012*/ 	.short	0x0010
        /*0014*/ 	.byte	0x00, 0xf0, 0x11, 0x00


	//----- nvinfo : EIATTR_KPARAM_INFO
	.align		4
.L_35:
        /*0018*/ 	.byte	0x04, 0x17
        /*001a*/ 	.short	(.L_37 - .L_36)
.L_36:
        /*001c*/ 	.word	0x00000000
        /*0020*/ 	.short	0x0001
        /*0022*/ 	.short	0x0008
        /*0024*/ 	.byte	0x00, 0xf5, 0x21, 0x00


	//----- nvinfo : EIATTR_KPARAM_INFO
	.align		4
.L_37:
        /*0028*/ 	.byte	0x04, 0x17
        /*002a*/ 	.short	(.L_39 - .L_38)
.L_38:
        /*002c*/ 	.word	0x00000000
        /*0030*/ 	.short	0x0000
        /*0032*/ 	.short	0x0000
        /*0034*/ 	.byte	0x00, 0xf5, 0x21, 0x00


	//----- nvinfo : EIATTR_SPARSE_MMA_MASK
	.align		4
.L_39:
        /*0038*/ 	.byte	0x03, 0x50
        /*003a*/ 	.short	0x0000


	//----- nvinfo : EIATTR_MAXREG_COUNT
	.align		4
        /*003c*/ 	.byte	0x03, 0x1b
        /*003e*/ 	.short	0x00ff


	//----- nvinfo : EIATTR_NUM_BARRIERS
	.align		4
        /*0040*/ 	.byte	0x02, 0x4c
        /*0042*/ 	.byte	0x01
	.zero		1


	//----- nvinfo : EIATTR_EXTERNS
	.align		4
        /*0044*/ 	.byte	0x04, 0x0f
        /*0046*/ 	.short	(.L_41 - .L_40)


	//   ....[0]....
	.align		4
.L_40:
        /*0048*/ 	.word	index@(__assertfail)


	//----- nvinfo : EIATTR_MERCURY_ISA_VERSION
	.align		4
.L_41:
        /*004c*/ 	.byte	0x03, 0x5f
        /*004e*/ 	.short	0x0101


	//----- nvinfo : EIATTR_VRC_CTA_INIT_COUNT
	.align		4
        /*0050*/ 	.byte	0x02, 0x4a
	.zero		1
	.zero		1


	//----- nvinfo : EIATTR_SYSCALL_OFFSETS
	.align		4
        /*0054*/ 	.byte	0x04, 0x46
        /*0056*/ 	.short	(.L_43 - .L_42)


	//   ....[0]....
.L_42:
        /*0058*/ 	.word	0x00000440


	//----- nvinfo : EIATTR_EXIT_INSTR_OFFSETS
	.align		4
.L_43:
        /*005c*/ 	.byte	0x04, 0x1c
        /*005e*/ 	.short	(.L_45 - .L_44)


	//   ....[0]....
.L_44:
        /*0060*/ 	.word	0x00000940


	//----- nvinfo : EIATTR_CRS_STACK_SIZE
	.align		4
.L_45:
        /*0064*/ 	.byte	0x04, 0x1e
        /*0066*/ 	.short	(.L_47 - .L_46)
.L_46:
        /*0068*/ 	.word	0x00000000


	//----- nvinfo : EIATTR_CBANK_PARAM_SIZE
	.align		4
.L_47:
        /*006c*/ 	.byte	0x03, 0x19
        /*006e*/ 	.short	0x0014


	//----- nvinfo : EIATTR_PARAM_CBANK
	.align		4
        /*0070*/ 	.byte	0x04, 0x0a
        /*0072*/ 	.short	(.L_49 - .L_48)
	.align		4
.L_48:
        /*0074*/ 	.word	index@(.nv.constant0._Z8simulatePsP17curandStateXORWOWf)
        /*0078*/ 	.short	0x0380
        /*007a*/ 	.short	0x0014


	//----- nvinfo : EIATTR_SW_WAR
	.align		4
.L_49:
        /*007c*/ 	.byte	0x04, 0x36
        /*007e*/ 	.short	(.L_51 - .L_50)
.L_50:
        /*0080*/ 	.word	0x00000008
.L_51:


//--------------------- .nv.info._Z16initialize_spinsPsP17curandStateXORWOW --------------------------
	.section	.nv.info._Z16initialize_spinsPsP17curandStateXORWOW,"",@"SHT_CUDA_INFO"
	.sectionflags	@""
	.align	4


	//----- nvinfo : EIATTR_CUDA_API_VERSION
	.align		4
        /*0000*/ 	.byte	0x04, 0x37
        /*0002*/ 	.short	(.L_53 - .L_52)
.L_52:
        /*0004*/ 	.word	0x00000082


	//----- nvinfo : EIATTR_KPARAM_INFO
	.align		4
.L_53:
        /*0008*/ 	.byte	0x04, 0x17
        /*000a*/ 	.short	(.L_55 - .L_54)
.L_54:
        /*000c*/ 	.word	0x00000000
        /*0010*/ 	.short	0x0001
        /*0012*/ 	.short	0x0008
        /*0014*/ 	.byte	0x00, 0xf5, 0x21, 0x00


	//----- nvinfo : EIATTR_KPARAM_INFO
	.align		4
.L_55:
        /*0018*/ 	.byte	0x04, 0x17
        /*001a*/ 	.short	(.L_57 - .L_56)
.L_56:
        /*001c*/ 	.word	0x00000000
        /*0020*/ 	.short	0x0000
        /*0022*/ 	.short	0x0000
        /*0024*/ 	.byte	0x00, 0xf5, 0x21, 0x00


	//----- nvinfo : EIATTR_SPARSE_MMA_MASK
	.align		4
.L_57:
        /*0028*/ 	.byte	0x03, 0x50
        /*002a*/ 	.short	0x0000


	//----- nvinfo : EIATTR_MAXREG_COUNT
	.align		4
        /*002c*/ 	.byte	0x03, 0x1b
        /*002e*/ 	.short	0x00ff


	//----- nvinfo : EIATTR_MERCURY_ISA_VERSION
	.align		4
        /*0030*/ 	.byte	0x03, 0x5f
        /*0032*/ 	.short	0x0101


	//----- nvinfo : EIATTR_VRC_CTA_INIT_COUNT
	.align		4
        /*0034*/ 	.byte	0x02, 0x4a
	.zero		1
	.zero		1


	//----- nvinfo : EIATTR_EXIT_INSTR_OFFSETS
	.align		4
        /*0038*/ 	.byte	0x04, 0x1c
        /*003a*/ 	.short	(.L_59 - .L_58)


	//   ....[0]....
.L_58:
        /*003c*/ 	.word	0x00000310


	//----- nvinfo : EIATTR_CBANK_PARAM_SIZE
	.align		4
.L_59:
        /*0040*/ 	.byte	0x03, 0x19
        /*0042*/ 	.short	0x0010


	//----- nvinfo : EIATTR_PARAM_CBANK
	.align		4
        /*0044*/ 	.byte	0x04, 0x0a
        /*0046*/ 	.short	(.L_61 - .L_60)
	.align		4
.L_60:
        /*0048*/ 	.word	index@(.nv.constant0._Z16initialize_spinsPsP17curandStateXORWOW)
        /*004c*/ 	.short	0x0380
        /*004e*/ 	.short	0x0010


	//----- nvinfo : EIATTR_SW_WAR
	.align		4
.L_61:
        /*0050*/ 	.byte	0x04, 0x36
        /*0052*/ 	.short	(.L_63 - .L_62)
.L_62:
        /*0054*/ 	.word	0x00000008
.L_63:


//--------------------- .nv.info._Z15initialize_randP17curandStateXORWOW --------------------------
	.section	.nv.info._Z15initialize_randP17curandStateXORWOW,"",@"SHT_CUDA_INFO"
	.sectionflags	@""
	.align	4


	//----- nvinfo : EIATTR_CUDA_API_VERSION
	.align		4
        /*0000*/ 	.byte	0x04, 0x37
        /*0002*/ 	.short	(.L_65 - .L_64)
.L_64:
        /*0004*/ 	.word	0x00000082


	//----- nvinfo : EIATTR_KPARAM_INFO
	.align		4
.L_65:
        /*0008*/ 	.byte	0x04, 0x17
        /*000a*/ 	.short	(.L_67 - .L_66)
.L_66:
        /*000c*/ 	.word	0x00000000
        /*0010*/ 	.short	0x0000
        /*0012*/ 	.short	0x0000
        /*0014*/ 	.byte	0x00, 0xf5, 0x21, 0x00


	//----- nvinfo : EIATTR_SPARSE_MMA_MASK
	.align		4
.L_67:
        /*0018*/ 	.byte	0x03, 0x50
        /*001a*/ 	.short	0x0000


	//----- nvinfo : EIATTR_MAXREG_COUNT
	.align		4
        /*001c*/ 	.byte	0x03, 0x1b
        /*001e*/ 	.short	0x00ff


	//----- nvinfo : EIATTR_EXTERNS
	.align		4
        /*0020*/ 	.byte	0x04, 0x0f
        /*0022*/ 	.short	(.L_69 - .L_68)


	//   ....[0]....
	.align		4
.L_68:
        /*0024*/ 	.word	index@(__assertfail)


	//----- nvinfo : EIATTR_MERCURY_ISA_VERSION
	.align		4
.L_69:
        /*0028*/ 	.byte	0x03, 0x5f
        /*002a*/ 	.short	0x0101


	//----- nvinfo : EIATTR_VRC_CTA_INIT_COUNT
	.align		4
        /*002c*/ 	.byte	0x02, 0x4a
	.zero		1
	.zero		1


	//----- nvinfo : EIATTR_SYSCALL_OFFSETS
	.align		4
        /*0030*/ 	.byte	0x04, 0x46
        /*0032*/ 	.short	(.L_71 - .L_70)


	//   ....[0]....
.L_70:
        /*0034*/ 	.word	0x00000260


	//----- nvinfo : EIATTR_EXIT_INSTR_OFFSETS
	.align		4
.L_71:
        /*0038*/ 	.byte	0x04, 0x1c
        /*003a*/ 	.short	(.L_73 - .L_72)


	//   ....[0]....
.L_72:
        /*003c*/ 	.word	0x000010f0


	//----- nvinfo : EIATTR_CRS_STACK_SIZE
	.align		4
.L_73:
        /*0040*/ 	.byte	0x04, 0x1e
        /*0042*/ 	.short	(.L_75 - .L_74)
.L_74:
        /*0044*/ 	.word	0x00000000


	//----- nvinfo : EIATTR_CBANK_PARAM_SIZE
	.align		4
.L_75:
        /*0048*/ 	.byte	0x03, 0x19
        /*004a*/ 	.short	0x0008


	//----- nvinfo : EIATTR_PARAM_CBANK
	.align		4
        /*004c*/ 	.byte	0x04, 0x0a
        /*004e*/ 	.short	(.L_77 - .L_76)
	.align		4
.L_76:
        /*0050*/ 	.word	index@(.nv.constant0._Z15initialize_randP17curandStateXORWOW)
        /*0054*/ 	.short	0x0380
        /*0056*/ 	.short	0x0008


	//----- nvinfo : EIATTR_SW_WAR
	.align		4
.L_77:
        /*0058*/ 	.byte	0x04, 0x36
        /*005a*/ 	.short	(.L_79 - .L_78)
.L_78:
        /*005c*/ 	.word	0x00000008
.L_79:


//--------------------- .nv.callgraph             --------------------------
	.section	.nv.callgraph,"",@"SHT_CUDA_CALLGRAPH"
	.align	4
	.sectionentsize	8
	.align		4
        /*0000*/ 	.word	0x00000000
	.align		4
        /*0004*/ 	.word	0xffffffff
	.align		4
        /*0008*/ 	.word	index@(_Z8simulatePsP17curandStateXORWOWf)
	.align		4
        /*000c*/ 	.word	index@(__assertfail)
	.align		4
        /*0010*/ 	.word	index@(_Z15initialize_randP17curandStateXORWOW)
	.align		4
        /*0014*/ 	.word	index@(__assertfail)
	.align		4
        /*0018*/ 	.word	0x00000000
	.align		4
        /*001c*/ 	.word	0xfffffffe
	.align		4
        /*0020*/ 	.word	0x00000000
	.align		4
        /*0024*/ 	.word	0xfffffffd
	.align		4
        /*0028*/ 	.word	0x00000000
	.align		4
        /*002c*/ 	.word	0xfffffffc


//--------------------- .nv.constant4             --------------------------
	.section	.nv.constant4,"a",@progbits
	.align	8
	.align		8
.nv.constant4:
        /*0000*/ 	.dword	__assertfail
	.align		8
        /*0008*/ 	.dword	precalc_xorwow_matrix
	.align		8
        /*0010*/ 	.dword	precalc_xorwow_offset_matrix
	.align		8
        /*0018*/ 	.dword	mrg32k3aM1
	.align		8
        /*0020*/ 	.dword	mrg32k3aM2
	.align		8
        /*0028*/ 	.dword	mrg32k3aM1SubSeq
	.align		8
        /*0030*/ 	.dword	mrg32k3aM2SubSeq
	.align		8
        /*0038*/ 	.dword	mrg32k3aM1Seq
	.align		8
        /*0040*/ 	.dword	mrg32k3aM2Seq
	.align		8
        /*0048*/ 	.dword	__unnamed_1
	.align		8
        /*0050*/ 	.dword	__unnamed_2
	.align		8
        /*0058*/ 	.dword	$str$1
	.align		8
        /*0060*/ 	.dword	$str$3
	.align		8
        /*0068*/ 	.dword	$str$4


//--------------------- .nv.constant3             --------------------------
	.section	.nv.constant3,"a",@progbits
	.align	8
.nv.constant3:
	.type		__cr_lgamma_table,@object
	.size		__cr_lgamma_table,(.L_8 - __cr_lgamma_table)
__cr_lgamma_table:
        /*0000*/ 	.byte	0x00, 0x00, 0x00, 0x00, 0x00, 0x00, 0x00, 0x00, 0x00, 0x00, 0x00, 0x00, 0x00, 0x00, 0x00, 0x00
        /*0010*/ 	.byte	0xef, 0x39, 0xfa, 0xfe, 0x42, 0x2e, 0xe6, 0x3f, 0x02, 0x20, 0x2a, 0xfa, 0x0b, 0xab, 0xfc, 0x3f
        /*0020*/ 	.byte	0xf9, 0x2c, 0x92, 0x7c, 0xa7, 0x6c, 0x09, 0x40, 0xc9, 0x79, 0x44, 0x3c, 0x64, 0x26, 0x13, 0x40
        /*0030*/ 	.byte	0xca, 0x01, 0xcf, 0x3a, 0x27, 0x51, 0x1a, 0x40, 0x30, 0xcc, 0x2d, 0xf3, 0xe1, 0x0c, 0x21, 0x40
        /*0040*/ 	.byte	0x0d, 0xb7, 0xfc, 0x82, 0x8e, 0x35, 0x25, 0x40
.L_8:


//--------------------- .text._Z8simulatePsP17curandStateXORWOWf --------------------------
	.section	.text._Z8simulatePsP17curandStateXORWOWf,"ax",@progbits
	.align	128
        .global         _Z8simulatePsP17curandStateXORWOWf
        .type           _Z8simulatePsP17curandStateXORWOWf,@function
        .size           _Z8simulatePsP17curandStateXORWOWf,(.L_x_23 - _Z8simulatePsP17curandStateXORWOWf)
        .other          _Z8simulatePsP17curandStateXORWOWf,@"STO_CUDA_ENTRY STV_DEFAULT"
_Z8simulatePsP17curandStateXORWOWf:
.text._Z8simulatePsP17curandStateXORWOWf:
[----:B------:R-:W0:Y:S01]  /*0000*/  LDC R1, c[0x0][0x37c] ;  /* 0x0000df00ff017b82 */ /* 0x000e220000000800 */
[----:B------:R-:W1:Y:S07]  /*0010*/  S2R R24, SR_TID.Y ;  /* 0x0000000000187919 */ /* 0x000e6e0000002200 */
[----:B------:R-:W-:Y:S01]  /*0020*/  S2UR UR4, SR_CTAID.Y ;  /* 0x00000000000479c3 */ /* 0x000fe20000002600 */
[----:B------:R-:W2:Y:S01]  /*0030*/  LDCU UR10, c[0x0][0x360] ;  /* 0x00006c00ff0a77ac */ /* 0x000ea20008000800 */
[----:B------:R-:W1:Y:S01]  /*0040*/  S2R R3, SR_TID.Z ;  /* 0x0000000000037919 */ /* 0x000e620000002300 */
[----:B------:R-:W2:Y:S01]  /*0050*/  LDCU UR11, c[0x0][0x364] ;  /* 0x00006c80ff0b77ac */ /* 0x000ea20008000800 */
[----:B------:R-:W3:Y:S04]  /*0060*/  S2R R23, SR_TID.X ;  /* 0x0000000000177919 */ /* 0x000ee80000002100 */
[----:B------:R-:W4:Y:S01]  /*0070*/  S2UR UR8, SR_CTAID.Z ;  /* 0x00000000000879c3 */ /* 0x000f220000002700 */
[----:B------:R-:W5:Y:S01]  /*0080*/  LDCU UR6, c[0x0][0x370] ;  /* 0x00006e00ff0677ac */ /* 0x000f620008000800 */
[----:B------:R-:W4:Y:S06]  /*0090*/  LDCU UR7, c[0x0][0x374] ;  /* 0x00006e80ff0777ac */ /* 0x000f2c0008000800 */
[----:B------:R-:W5:Y:S01]  /*00a0*/  S2UR UR5, SR_CTAID.X ;  /* 0x00000000000579c3 */ /* 0x000f620000002500 */
[----:B------:R-:W0:Y:S01]  /*00b0*/  LDCU.64 UR36, c[0x0][0x358] ;  /* 0x00006b00ff2477ac */ /* 0x000e220008000a00 */
[----:B--2---:R-:W-:-:S06]  /*00c0*/  UIMAD UR9, UR10, UR11, URZ ;  /* 0x0000000b0a0972a4 */ /* 0x004fcc000f8e02ff */
[----:B------:R-:W2:Y:S08]  /*00d0*/  LDC R2, c[0x0][0x368] ;  /* 0x0000da00ff027b82 */ /* 0x000eb00000000800 */
[----:B------:R-:W0:Y:S01]  /*00e0*/  LDC.64 R28, c[0x0][0x380] ;  /* 0x0000e000ff1c7b82 */ /* 0x000e220000000a00 */
[----:B----4-:R-:W-:Y:S01]  /*00f0*/  UIMAD UR4, UR7, UR8, UR4 ;  /* 0x00000008070472a4 */ /* 0x010fe2000f8e0204 */
[----:B-1----:R-:W-:-:S04]  /*0100*/  IMAD R0, R3, UR11, R24 ;  /* 0x0000000b03007c24 */ /* 0x002fc8000f8e0218 */
[----:B---3--:R-:W-:Y:S01]  /*0110*/  IMAD R3, R0, UR10, R23 ;  /* 0x0000000a00037c24 */ /* 0x008fe2000f8e0217 */
[----:B-----5:R-:W-:Y:S01]  /*0120*/  UIMAD UR4, UR4, UR6, UR5 ;  /* 0x00000006040472a4 */ /* 0x020fe2000f8e0205 */
[----:B------:R-:W1:Y:S01]  /*0130*/  S2UR UR39, SR_CgaCtaId ;  /* 0x00000000002779c3 */ /* 0x000e620000008800 */
[----:B--2---:R-:W-:-:S07]  /*0140*/  IMAD R0, R2, UR9, RZ ;  /* 0x0000000902007c24 */ /* 0x004fce000f8e02ff */
[----:B------:R-:W2:Y:S01]  /*0150*/  LDC.64 R16, c[0x0][0x388] ;  /* 0x0000e200ff107b82 */ /* 0x000ea20000000a00 */
[----:B------:R-:W-:-:S04]  /*0160*/  IMAD R3, R0, UR4, R3 ;  /* 0x0000000400037c24 */ /* 0x000fc8000f8e0203 */
[----:B0-----:R-:W-:-:S05]  /*0170*/  IMAD.WIDE R28, R3, 0x2, R28 ;  /* 0x00000002031c7825 */ /* 0x001fca00078e021c */
[----:B------:R-:W3:Y:S01]  /*0180*/  LDG.E.U16 R5, desc[UR36][R28.64] ;  /* 0x000000241c057981 */ /* 0x000ee2000c1e1500 */
[----:B------:R-:W-:Y:S01]  /*0190*/  UMOV UR4, 0x400 ;  /* 0x0000040000047882 */ /* 0x000fe20000000000 */
[C---:B------:R-:W-:Y:S01]  /*01a0*/  IMAD.SHL.U32 R18, R24.reuse, 0x20, RZ ;  /* 0x0000002018127824 */ /* 0x040fe200078e00ff */
[----:B------:R-:W-:Y:S01]  /*01b0*/  LEA R0, R24, 0x40, 0x6 ;  /* 0x0000004018007811 */ /* 0x000fe200078e30ff */
[----:B-1----:R-:W-:Y:S01]  /*01c0*/  ULEA UR39, UR39, UR4, 0x18 ;  /* 0x0000000427277291 */ /* 0x002fe2000f8ec0ff */
[C---:B------:R-:W-:Y:S01]  /*01d0*/  IADD3 R7, PT, PT, R23.reuse, 0x1, RZ ;  /* 0x0000000117077810 */ /* 0x040fe20007ffe0ff */
[C---:B------:R-:W-:Y:S01]  /*01e0*/  IMAD.SHL.U32 R19, R23.reuse, 0x2, RZ ;  /* 0x0000000217137824 */ /* 0x040fe200078e00ff */
[----:B------:R-:W-:Y:S01]  /*01f0*/  LOP3.LUT R18, R18, 0x3e0, RZ, 0xc0, !PT ;  /* 0x000003e012127812 */ /* 0x000fe200078ec0ff */
[----:B------:R-:W-:Y:S01]  /*0200*/  VIADD R22, R23, 0xffffffff ;  /* 0xffffffff17167836 */ /* 0x000fe20000000000 */
[----:B------:R-:W-:Y:S01]  /*0210*/  LOP3.LUT R0, R0, 0x7c0, RZ, 0xc0, !PT ;  /* 0x000007c000007812 */ /* 0x000fe200078ec0ff */
[----:B------:R-:W-:Y:S01]  /*0220*/  VIADD R24, R24, 0xffffffff ;  /* 0xffffffff18187836 */ /* 0x000fe20000000000 */
[C---:B------:R-:W-:Y:S01]  /*0230*/  LEA R2, R3.reuse, UR39, 0x1 ;  /* 0x0000002703027c11 */ /* 0x040fe2000f8e08ff */
[----:B--2---:R-:W-:Y:S01]  /*0240*/  IMAD.WIDE R16, R3, 0x30, R16 ;  /* 0x0000003003107825 */ /* 0x004fe200078e0210 */
[----:B------:R-:W-:Y:S01]  /*0250*/  LOP3.LUT R7, R18, 0x1f, R7, 0xf8, !PT ;  /* 0x0000001f12077812 */ /* 0x000fe200078ef807 */
[----:B------:R-:W-:Y:S01]  /*0260*/  UMOV UR38, URZ ;  /* 0x000000ff00267c82 */ /* 0x000fe20008000000 */
[----:B------:R-:W-:-:S02]  /*0270*/  LOP3.LUT R19, R0, 0x3e, R19, 0xf8, !PT ;  /* 0x0000003e00137812 */ /* 0x000fc400078ef813 */
[----:B------:R-:W-:Y:S02]  /*0280*/  LOP3.LUT R23, R23, 0x1f, RZ, 0xc0, !PT ;  /* 0x0000001f17177812 */ /* 0x000fe400078ec0ff */
[----:B------:R-:W-:Y:S01]  /*0290*/  LEA R25, R7, UR39, 0x1 ;  /* 0x0000002707197c11 */ /* 0x000fe2000f8e08ff */
[----:B---3--:R0:W-:Y:S01]  /*02a0*/  STS.U16 [R2], R5 ;  /* 0x0000000502007388 */ /* 0x0081e20000000400 */
[----:B------:R-:W-:Y:S06]  /*02b0*/  BAR.SYNC.DEFER_BLOCKING 0x0 ;  /* 0x0000000000007b1d */ /* 0x000fec0000010000 */
.L_x_7:
[----:B-1----:R-:W1:Y:S01]  /*02c0*/  LDS.U16 R27, [R2] ;  /* 0x00000000021b7984 */ /* 0x002e620000000400 */
[----:B------:R-:W-:Y:S01]  /*02d0*/  UIADD3 UR38, UPT, UPT, UR38, 0x1, URZ ;  /* 0x0000000126267890 */ /* 0x000fe2000fffe0ff */
[----:B------:R-:W-:Y:S03]  /*02e0*/  BSSY.RECONVERGENT B6, `(.L_x_0) ;  /* 0x0000017000067945 */ /* 0x000fe60003800200 */
[----:B------:R-:W-:-:S04]  /*02f0*/  UISETP.NE.AND UP0, UPT, UR38, 0x2711, UPT ;  /* 0x000027112600788c */ /* 0x000fc8000bf05270 */
[----:B------:R-:W-:Y:S01]  /*0300*/  UP2UR UR40, UPR, URZ, 0x1 ;  /* 0x00000001ff287883 */ /* 0x000fe20008000000 */
[----:B-1----:R-:W-:-:S04]  /*0310*/  PRMT R0, R27, 0x9910, RZ ;  /* 0x000099101b007816 */ /* 0x002fc800000000ff */
[----:B------:R-:W-:-:S04]  /*0320*/  ISETP.NE.AND P0, PT, R0, 0x1, PT ;  /* 0x000000010000780c */ /* 0x000fc80003f05270 */
[----:B------:R-:W-:-:S13]  /*0330*/  ISETP.EQ.OR P0, PT, R0, -0x1, !P0 ;  /* 0xffffffff0000780c */ /* 0x000fda0004702670 */
[----:B------:R-:W-:Y:S05]  /*0340*/  @P0 BRA `(.L_x_1) ;  /* 0x0000000000400947 */ /* 0x000fea0003800000 */
[----:B------:R-:W-:Y:S01]  /*0350*/  MOV R14, 0x0 ;  /* 0x00000000000e7802 */ /* 0x000fe20000000f00 */
[----:B------:R-:W1:Y:S01]  /*0360*/  LDCU.64 UR4, c[0x4][0x68] ;  /* 0x01000d00ff0477ac */ /* 0x000e620008000a00 */
[----:B------:R-:W-:Y:S02]  /*0370*/  HFMA2 R8, -RZ, RZ, 0, 6.258487701416015625e-06 ;  /* 0x00000069ff087431 */ /* 0x000fe400000001ff */
[----:B------:R-:W-:Y:S01]  /*0380*/  IMAD.MOV.U32 R12, RZ, RZ, 0x1 ;  /* 0x00000001ff0c7424 */ /* 0x000fe200078e00ff */
[----:B------:R-:W2:Y:S01]  /*0390*/  LDCU.64 UR6, c[0x4][0x58] ;  /* 0x01000b00ff0677ac */ /* 0x000ea20008000a00 */
[----:B------:R-:W3:Y:S01]  /*03a0*/  LDC.64 R14, c[0x4][R14] ;  /* 0x010000000e0e7b82 */ /* 0x000ee20000000a00 */
[----:B------:R-:W-:Y:S01]  /*03b0*/  IMAD.MOV.U32 R13, RZ, RZ, RZ ;  /* 0x000000ffff0d7224 */ /* 0x000fe200078e00ff */
[----:B------:R-:W4:Y:S01]  /*03c0*/  LDCU.64 UR8, c[0x4][0x50] ;  /* 0x01000a00ff0877ac */ /* 0x000f220008000a00 */
[----:B-1----:R-:W-:Y:S01]  /*03d0*/  MOV R4, UR4 ;  /* 0x0000000400047c02 */ /* 0x002fe20008000f00 */
[----:B0-----:R-:W-:-:S02]  /*03e0*/  IMAD.U32 R5, RZ, RZ, UR5 ;  /* 0x00000005ff057e24 */ /* 0x001fc4000f8e00ff */
[----:B--2---:R-:W-:Y:S01]  /*03f0*/  IMAD.U32 R6, RZ, RZ, UR6 ;  /* 0x00000006ff067e24 */ /* 0x004fe2000f8e00ff */
[----:B------:R-:W-:Y:S01]  /*0400*/  MOV R7, UR7 ;  /* 0x0000000700077c02 */ /* 0x000fe20008000f00 */
[----:B----4-:R-:W-:Y:S02]  /*0410*/  IMAD.U32 R10, RZ, RZ, UR8 ;  /* 0x00000008ff0a7e24 */ /* 0x010fe4000f8e00ff */
[----:B------:R-:W-:-:S07]  /*0420*/  IMAD.U32 R11, RZ, RZ, UR9 ;  /* 0x00000009ff0b7e24 */ /* 0x000fce000f8e00ff */
[----:B------:R-:W-:-:S07]  /*0430*/  LEPC R20, `(.L_x_1) ;  /* 0x000000001014794e */ /* 0x000fce0000000000 */
[----:B---3--:R-:W-:Y:S05]  /*0440*/  CALL.ABS.NOINC R14 ;  /* 0x000000000e007343 */ /* 0x008fea0003c00000 */
.L_x_1:
[----:B------:R-:W-:Y:S05]  /*0450*/  BSYNC.RECONVERGENT B6 ;  /* 0x0000000000067941 */ /* 0x000fea0003800200 */
.L_x_0:
[----:B------:R-:W-:Y:S01]  /*0460*/  BSSY.RECONVERGENT B0, `(.L_x_2) ;  /* 0x0000006000007945 */ /* 0x000fe20003800200 */
[----:B------:R-:W-:-:S07]  /*0470*/  MOV R0, R22 ;  /* 0x0000001600007202 */ /* 0x000fce0000000f00 */
.L_x_3:
[----:B------:R-:W-:Y:S01]  /*0480*/  ISETP.GE.AND P0, PT, R0, RZ, PT ;  /* 0x000000ff0000720c */ /* 0x000fe20003f06270 */
[----:B------:R-:W-:Y:S02]  /*0490*/  IMAD.MOV.U32 R3, RZ, RZ, R0 ;  /* 0x000000ffff037224 */ /* 0x000fe400078e0000 */
[----:B------:R-:W-:-:S10]  /*04a0*/  IMAD.MOV.U32 R0, RZ, RZ, 0x1f ;  /* 0x0000001fff007424 */ /* 0x000fd400078e00ff */
[----:B------:R-:W-:Y:S05]  /*04b0*/  @!P0 BRA `(.L_x_3) ;  /* 0xfffffffc00f08947 */ /* 0x000fea000383ffff */
[----:B------:R-:W-:Y:S05]  /*04c0*/  BSYNC.RECONVERGENT B0 ;  /* 0x0000000000007941 */ /* 0x000fea0003800200 */
.L_x_2:
[----:B------:R-:W-:Y:S01]  /*04d0*/  LOP3.LUT R3, R3, 0x1f, RZ, 0xc0, !PT ;  /* 0x0000001f03037812 */ /* 0x000fe200078ec0ff */
[----:B------:R1:W2:Y:S01]  /*04e0*/  LDS.U16 R0, [R25] ;  /* 0x0000000019007984 */ /* 0x0002a20000000400 */
[----:B------:R-:W-:Y:S01]  /*04f0*/  BSSY.RECONVERGENT B0, `(.L_x_4) ;  /* 0x0000009000007945 */ /* 0x000fe20003800200 */
[----:B------:R-:W-:Y:S01]  /*0500*/  IMAD.MOV.U32 R4, RZ, RZ, R24 ;  /* 0x000000ffff047224 */ /* 0x000fe200078e0018 */
[----:B------:R-:W-:-:S04]  /*0510*/  IADD3 R3, PT, PT, R18, R3, RZ ;  /* 0x0000000312037210 */ /* 0x000fc80007ffe0ff */
[----:B------:R-:W-:-:S06]  /*0520*/  LEA R3, R3, UR39, 0x1 ;  /* 0x0000002703037c11 */ /* 0x000fcc000f8e08ff */
[----:B-1----:R-:W3:Y:S02]  /*0530*/  LDS.U16 R3, [R3] ;  /* 0x0000000003037984 */ /* 0x002ee40000000400 */
.L_x_5:
[----:B------:R-:W-:Y:S01]  /*0540*/  ISETP.GE.AND P0, PT, R4, RZ, PT ;  /* 0x000000ff0400720c */ /* 0x000fe20003f06270 */
[----:B------:R-:W-:Y:S02]  /*0550*/  IMAD.MOV.U32 R6, RZ, RZ, R4 ;  /* 0x000000ffff067224 */ /* 0x000fe400078e0004 */
[----:B------:R-:W-:-:S10]  /*0560*/  HFMA2 R4, -RZ, RZ, 0, 1.847743988037109375e-06 ;  /* 0x0000001fff047431 */ /* 0x000fd400000001ff */
[----:B------:R-:W-:Y:S05]  /*0570*/  @!P0 BRA `(.L_x_5) ;  /* 0xfffffffc00f08947 */ /* 0x000fea000383ffff */
[----:B------:R-:W-:Y:S05]  /*0580*/  BSYNC.RECONVERGENT B0 ;  /* 0x0000000000007941 */ /* 0x000fea0003800200 */
.L_x_4:
[----:B------:R-:W4:Y:S04]  /*0590*/  LDG.E.64 R8, desc[UR36][R16.64] ;  /* 0x0000002410087981 */ /* 0x000f28000c1e1b00 */
[----:B0-----:R-:W5:Y:S04]  /*05a0*/  LDG.E.64 R4, desc[UR36][R16.64+0x10] ;  /* 0x0000102410047981 */ /* 0x001f68000c1e1b00 */
[----:B------:R-:W5:Y:S01]  /*05b0*/  LDG.E.64 R10, desc[UR36][R16.64+0x8] ;  /* 0x00000824100a7981 */ /* 0x000f62000c1e1b00 */
[----:B------:R-:W-:-:S03]  /*05c0*/  IMAD.SHL.U32 R6, R6, 0x40, RZ ;  /* 0x0000004006067824 */ /* 0x000fc600078e00ff */
[----:B------:R-:W-:Y:S02]  /*05d0*/  LDS.U16 R12, [R19+UR39] ;  /* 0x00000027130c7984 */ /* 0x000fe40008000400 */
[----:B------:R-:W-:-:S05]  /*05e0*/  LOP3.LUT R6, R6, 0x7c0, RZ, 0xc0, !PT ;  /* 0x000007c006067812 */ /* 0x000fca00078ec0ff */
[----:B------:R-:W-:-:S06]  /*05f0*/  IMAD R13, R23, 0x2, R6 ;  /* 0x00000002170d7824 */ /* 0x000fcc00078e0206 */
[----:B------:R-:W2:Y:S02]  /*0600*/  LDS.U16 R13, [R13+UR39] ;  /* 0x000000270d0d7984 */ /* 0x000ea40008000400 */
[----:B--23--:R-:W-:-:S04]  /*0610*/  IADD3 R3, PT, PT, R13, R0, R3 ;  /* 0x000000000d037210 */ /* 0x00cfc80007ffe003 */
[----:B------:R-:W-:Y:S02]  /*0620*/  IADD3 R3, PT, PT, R3, R12, RZ ;  /* 0x0000000c03037210 */ /* 0x000fe40007ffe0ff */
[----:B----4-:R-:W-:Y:S02]  /*0630*/  SHF.R.U32.HI R6, RZ, 0x2, R9 ;  /* 0x00000002ff067819 */ /* 0x010fe40000011609 */
[----:B------:R-:W-:Y:S02]  /*0640*/  IADD3 R8, PT, PT, R8, 0x587c5, RZ ;  /* 0x000587c508087810 */ /* 0x000fe40007ffe0ff */
[----:B------:R-:W-:Y:S02]  /*0650*/  LOP3.LUT R6, R6, R9, RZ, 0x3c, !PT ;  /* 0x0000000906067212 */ /* 0x000fe400078e3cff */
[----:B-----5:R-:W-:-:S03]  /*0660*/  SHF.L.U32 R7, R5, 0x4, RZ ;  /* 0x0000000405077819 */ /* 0x020fc600000006ff */
[----:B------:R-:W-:-:S05]  /*0670*/  IMAD.SHL.U32 R9, R6, 0x2, RZ ;  /* 0x0000000206097824 */ /* 0x000fca00078e00ff */
[----:B------:R-:W-:Y:S01]  /*0680*/  LOP3.LUT R14, R6, R9, R7, 0x96, !PT ;  /* 0x00000009060e7212 */ /* 0x000fe200078e9607 */
[----:B------:R-:W-:Y:S01]  /*0690*/  IMAD.MOV.U32 R6, RZ, RZ, R11 ;  /* 0x000000ffff067224 */ /* 0x000fe200078e000b */
[----:B------:R-:W-:Y:S01]  /*06a0*/  MOV R9, R10 ;  /* 0x0000000a00097202 */ /* 0x000fe20000000f00 */
[----:B------:R-:W-:Y:S01]  /*06b0*/  IMAD.MOV.U32 R7, RZ, RZ, R4 ;  /* 0x000000ffff077224 */ /* 0x000fe200078e0004 */
[----:B------:R-:W-:Y:S01]  /*06c0*/  LOP3.LUT R11, R14, R5, RZ, 0x3c, !PT ;  /* 0x000000050e0b7212 */ /* 0x000fe200078e3cff */
[----:B------:R-:W-:Y:S02]  /*06d0*/  IMAD.MOV.U32 R10, RZ, RZ, R5 ;  /* 0x000000ffff0a7224 */ /* 0x000fe400078e0005 */
[----:B------:R-:W-:Y:S01]  /*06e0*/  IMAD.MOV.U32 R5, RZ, RZ, 0x2f800000 ;  /* 0x2f800000ff057424 */ /* 0x000fe200078e00ff */
[----:B------:R-:W-:Y:S01]  /*06f0*/  IADD3 R4, PT, PT, R11, R8, RZ ;  /* 0x000000080b047210 */ /* 0x000fe20007ffe0ff */
[----:B------:R0:W-:Y:S03]  /*0700*/  STG.E.64 desc[UR36][R16.64+0x8], R6 ;  /* 0x0000080610007986 */ /* 0x0001e6000c101b24 */
[----:B------:R-:W-:Y:S01]  /*0710*/  I2FP.F32.U32 R4, R4 ;  /* 0x0000000400047245 */ /* 0x000fe20000201000 */
[----:B------:R0:W-:Y:S04]  /*0720*/  STG.E.64 desc[UR36][R16.64], R8 ;  /* 0x0000000810007986 */ /* 0x0001e8000c101b24 */
[----:B------:R0:W-:Y:S01]  /*0730*/  STG.E.64 desc[UR36][R16.64+0x10], R10 ;  /* 0x0000100a10007986 */ /* 0x0001e2000c101b24 */
[----:B------:R-:W-:-:S05]  /*0740*/  FFMA R4, R4, R5, 1.1641532182693481445e-10 ;  /* 0x2f00000004047423 */ /* 0x000fca0000000005 */
[----:B------:R-:W-:-:S13]  /*0750*/  FSETP.GEU.AND P0, PT, R4, 0.5, PT ;  /* 0x3f0000000400780b */ /* 0x000fda0003f0e000 */
[----:B0-----:R-:W-:Y:S05]  /*0760*/  @P0 BRA `(.L_x_6) ;  /* 0x0000000000500947 */ /* 0x001fea0003800000 */
[----:B------:R-:W0:Y:S01]  /*0770*/  I2F.S16 R0, R27 ;  /* 0x0000001b00007306 */ /* 0x000e220000101400 */
[----:B------:R-:W1:Y:S01]  /*0780*/  LDCU UR4, c[0x0][0x390] ;  /* 0x00007200ff0477ac */ /* 0x000e620008000800 */
[----:B------:R-:W-:Y:S02]  /*0790*/  HFMA2 R6, -RZ, RZ, 3.7421875, 0 ;  /* 0x437c0000ff067431 */ /* 0x000fe400000001ff */
[----:B------:R-:W-:-:S04]  /*07a0*/  IMAD.MOV.U32 R5, RZ, RZ, 0x3bbb989d ;  /* 0x3bbb989dff057424 */ /* 0x000fc800078e00ff */
[----:B------:R-:W2:Y:S01]  /*07b0*/  I2F.S16 R3, R3 ;  /* 0x0000000300037306 */ /* 0x000ea20000101400 */
[----:B0-----:R-:W-:-:S04]  /*07c0*/  FADD R0, R0, R0 ;  /* 0x0000000000007221 */ /* 0x001fc80000000000 */
[----:B--2---:R-:W-:-:S04]  /*07d0*/  FMUL R0, R3, R0 ;  /* 0x0000000003007220 */ /* 0x004fc80000400000 */
[----:B-1----:R-:W-:-:S04]  /*07e0*/  FMUL R0, R0, -UR4 ;  /* 0x8000000400007c20 */ /* 0x002fc80008400000 */
[----:B------:R-:W-:-:S04]  /*07f0*/  FFMA.SAT R5, R0, R5, 0.5 ;  /* 0x3f00000000057423 */ /* 0x000fc80000002005 */
[----:B------:R-:W-:-:S04]  /*0800*/  FFMA.RM R5, R5, R6, 12582913 ;  /* 0x4b40000105057423 */ /* 0x000fc80000004006 */
[C---:B------:R-:W-:Y:S01]  /*0810*/  FADD R7, R5.reuse, -12583039 ;  /* 0xcb40007f05077421 */ /* 0x040fe20000000000 */
[----:B------:R-:W-:-:S03]  /*0820*/  IMAD.SHL.U32 R5, R5, 0x800000, RZ ;  /* 0x0080000005057824 */ /* 0x000fc600078e00ff */
[----:B------:R-:W-:-:S04]  /*0830*/  FFMA R7, R0, 1.4426950216293334961, -R7 ;  /* 0x3fb8aa3b00077823 */ /* 0x000fc80000000807 */
[----:B------:R-:W-:-:S04]  /*0840*/  FFMA R7, R0, 1.925963033500011079e-08, R7 ;  /* 0x32a5706000077823 */ /* 0x000fc80000000007 */
[----:B------:R-:W0:Y:S02]  /*0850*/  MUFU.EX2 R0, R7 ;  /* 0x0000000700007308 */ /* 0x000e240000000800 */
[----:B0-----:R-:W-:-:S05]  /*0860*/  FMUL R5, R5, R0 ;  /* 0x0000000005057220 */ /* 0x001fca0000400000 */
[----:B------:R-:W-:-:S13]  /*0870*/  FSETP.GEU.AND P0, PT, R4, R5, PT ;  /* 0x000000050400720b */ /* 0x000fda0003f0e000 */
[----:B------:R-:W-:-:S04]  /*0880*/  @!P0 IADD3 R0, PT, PT, RZ, -R27, RZ ;  /* 0x8000001bff008210 */ /* 0x000fc80007ffe0ff */
[----:B------:R-:W-:-:S04]  /*0890*/  @!P0 PRMT R0, R0, 0x7710, RZ ;  /* 0x0000771000008816 */ /* 0x000fc800000000ff */
[----:B------:R-:W-:-:S07]  /*08a0*/  @!P0 PRMT R27, R0, 0x7610, R27 ;  /* 0x00007610001b8816 */ /* 0x000fce000000001b */
.L_x_6:
[----:B------:R-:W-:Y:S05]  /*08b0*/  WARPSYNC.ALL ;  /* 0x0000000000007948 */ /* 0x000fea0003800000 */
[----:B------:R-:W-:Y:S01]  /*08c0*/  BAR.SYNC.DEFER_BLOCKING 0x0 ;  /* 0x0000000000007b1d */ /* 0x000fe20000010000 */
[----:B------:R-:W-:-:S05]  /*08d0*/  UISETP.NE.AND UP0, UPT, UR40, URZ, UPT ;  /* 0x000000ff2800728c */ /* 0x000fca000bf05270 */
[----:B------:R1:W-:Y:S02]  /*08e0*/  STS.U16 [R2], R27 ;  /* 0x0000001b02007388 */ /* 0x0003e40000000400 */
[----:B------:R-:W-:Y:S06]  /*08f0*/  BAR.SYNC.DEFER_BLOCKING 0x0 ;  /* 0x0000000000007b1d */ /* 0x000fec0000010000 */
[----:B------:R-:W-:Y:S05]  /*0900*/  BRA.U UP0, `(.L_x_7) ;  /* 0xfffffff9006c7547 */ /* 0x000fea000b83ffff */
[----:B------:R-:W0:Y:S04]  /*0910*/  LDS.U16 R3, [R2] ;  /* 0x0000000002037984 */ /* 0x000e280000000400 */
[----:B0-----:R-:W-:Y:S01]  /*0920*/  STG.E.U16 desc[UR36][R28.64], R3 ;  /* 0x000000031c007986 */ /* 0x001fe2000c101524 */
[----:B------:R-:W-:Y:S06]  /*0930*/  BAR.SYNC.DEFER_BLOCKING 0x0 ;  /* 0x0000000000007b1d */ /* 0x000fec0000010000 */
[----:B------:R-:W-:Y:S05]  /*0940*/  EXIT ;  /* 0x000000000000794d */ /* 0x000fea0003800000 */
.L_x_8:
[----:B------:R-:W-:-:S00]  /*0950*/  BRA `(.L_x_8) ;  /* 0xfffffffc00fc7947 */ /* 0x000fc0000383ffff */
[----:B------:R-:W-:-:S00]  /*0960*/  NOP ;  /* 0x0000000000007918 */ /* 0x000fc00000000000 */
        /* <DEDUP_REMOVED lines=9> */
.L_x_23:


//--------------------- .text._Z16initialize_spinsPsP17curandStateXORWOW --------------------------
	.section	.text._Z16initialize_spinsPsP17curandStateXORWOW,"ax",@progbits
	.align	128
        .global         _Z16initialize_spinsPsP17curandStateXORWOW
        .type           _Z16initialize_spinsPsP17curandStateXORWOW,@function
        .size           _Z16initialize_spinsPsP17curandStateXORWOW,(.L_x_24 - _Z16initialize_spinsPsP17curandStateXORWOW)
        .other          _Z16initialize_spinsPsP17curandStateXORWOW,@"STO_CUDA_ENTRY STV_DEFAULT"
_Z16initialize_spinsPsP17curandStateXORWOW:
.text._Z16initialize_spinsPsP17curandStateXORWOW:
[----:B------:R-:W-:Y:S01]  /*0000*/  LDC R1, c[0x0][0x37c] ;  /* 0x0000df00ff017b82 */ /* 0x000fe20000000800 */
[----:B------:R-:W0:Y:S07]  /*0010*/  S2R R0, SR_TID.Y ;  /* 0x0000000000007919 */ /* 0x000e2e0000002200 */
[----:B------:R-:W-:Y:S01]  /*0020*/  S2UR UR4, SR_CTAID.Y ;  /* 0x00000000000479c3 */ /* 0x000fe20000002600 */
[----:B------:R-:W1:Y:S01]  /*0030*/  LDCU UR12, c[0x0][0x360] ;  /* 0x00006c00ff0c77ac */ /* 0x000e620008000800 */
[----:B------:R-:W0:Y:S01]  /*0040*/  S2R R7, SR_TID.Z ;  /* 0x0000000000077919 */ /* 0x000e220000002300 */
[----:B------:R-:W1:Y:S01]  /*0050*/  LDCU UR10, c[0x0][0x364] ;  /* 0x00006c80ff0a77ac */ /* 0x000e620008000800 */
[----:B------:R-:W2:Y:S04]  /*0060*/  S2R R5, SR_TID.X ;  /* 0x0000000000057919 */ /* 0x000ea80000002100 */
[----:B------:R-:W3:Y:S01]  /*0070*/  S2UR UR8, SR_CTAID.Z ;  /* 0x00000000000879c3 */ /* 0x000ee20000002700 */
[----:B------:R-:W4:Y:S01]  /*0080*/  LDCU UR6, c[0x0][0x370] ;  /* 0x00006e00ff0677ac */ /* 0x000f220008000800 */
[----:B------:R-:W3:Y:S06]  /*0090*/  LDCU UR7, c[0x0][0x374] ;  /* 0x00006e80ff0777ac */ /* 0x000eec0008000800 */
[----:B------:R-:W4:Y:S01]  /*00a0*/  S2UR UR5, SR_CTAID.X ;  /* 0x00000000000579c3 */ /* 0x000f220000002500 */
[----:B-1----:R-:W-:-:S07]  /*00b0*/  UIMAD UR9, UR12, UR10, URZ ;  /* 0x0000000a0c0972a4 */ /* 0x002fce000f8e02ff */
[----:B------:R-:W1:Y:S08]  /*00c0*/  LDC R4, c[0x0][0x368] ;  /* 0x0000da00ff047b82 */ /* 0x000e700000000800 */
[----:B------:R-:W5:Y:S01]  /*00d0*/  LDC.64 R2, c[0x0][0x388] ;  /* 0x0000e200ff027b82 */ /* 0x000f620000000a00 */
[----:B---3--:R-:W-:Y:S01]  /*00e0*/  UIMAD UR4, UR7, UR8, UR4 ;  /* 0x00000008070472a4 */ /* 0x008fe2000f8e0204 */
[----:B0-----:R-:W-:Y:S01]  /*00f0*/  IMAD R0, R7, UR10, R0 ;  /* 0x0000000a07007c24 */ /* 0x001fe2000f8e0200 */
[----:B------:R-:W0:Y:S03]  /*0100*/  LDCU.64 UR10, c[0x0][0x358] ;  /* 0x00006b00ff0a77ac */ /* 0x000e260008000a00 */
[----:B--2---:R-:W-:Y:S01]  /*0110*/  IMAD R5, R0, UR12, R5 ;  /* 0x0000000c00057c24 */ /* 0x004fe2000f8e0205 */
[----:B----4-:R-:W-:Y:S01]  /*0120*/  UIMAD UR4, UR4, UR6, UR5 ;  /* 0x00000006040472a4 */ /* 0x010fe2000f8e0205 */
[----:B------:R-:W-:Y:S01]  /*0130*/  IMAD.MOV.U32 R15, RZ, RZ, 0x2f800000 ;  /* 0x2f800000ff0f7424 */ /* 0x000fe200078e00ff */
[----:B------:R-:W2:Y:S01]  /*0140*/  LDC.64 R12, c[0x0][0x380] ;  /* 0x0000e000ff0c7b82 */ /* 0x000ea20000000a00 */
[----:B-1----:R-:W-:-:S04]  /*0150*/  IMAD R0, R4, UR9, RZ ;  /* 0x0000000904007c24 */ /* 0x002fc8000f8e02ff */
[----:B------:R-:W-:-:S04]  /*0160*/  IMAD R9, R0, UR4, R5 ;  /* 0x0000000400097c24 */ /* 0x000fc8000f8e0205 */
[----:B-----5:R-:W-:-:S05]  /*0170*/  IMAD.WIDE R2, R9, 0x30, R2 ;  /* 0x0000003009027825 */ /* 0x020fca00078e0202 */
[----:B0-----:R-:W3:Y:S04]  /*0180*/  LDG.E.64 R10, desc[UR10][R2.64] ;  /* 0x0000000a020a7981 */ /* 0x001ee8000c1e1b00 */
[----:B------:R-:W4:Y:S04]  /*0190*/  LDG.E.64 R4, desc[UR10][R2.64+0x10] ;  /* 0x0000100a02047981 */ /* 0x000f28000c1e1b00 */
[----:B------:R-:W5:Y:S01]  /*01a0*/  LDG.E.64 R6, desc[UR10][R2.64+0x8] ;  /* 0x0000080a02067981 */ /* 0x000f62000c1e1b00 */
[----:B--2---:R-:W-:Y:S01]  /*01b0*/  IMAD.WIDE R12, R9, 0x2, R12 ;  /* 0x00000002090c7825 */ /* 0x004fe200078e020c */
[----:B---3--:R-:W-:-:S04]  /*01c0*/  SHF.R.U32.HI R0, RZ, 0x2, R11 ;  /* 0x00000002ff007819 */ /* 0x008fc8000001160b */
[----:B------:R-:W-:Y:S02]  /*01d0*/  LOP3.LUT R0, R0, R11, RZ, 0x3c, !PT ;  /* 0x0000000b00007212 */ /* 0x000fe400078e3cff */
[----:B----4-:R-:W-:Y:S02]  /*01e0*/  SHF.L.U32 R11, R5, 0x4, RZ ;  /* 0x00000004050b7819 */ /* 0x010fe400000006ff */
[C---:B------:R-:W-:Y:S02]  /*01f0*/  SHF.L.U32 R8, R0.reuse, 0x1, RZ ;  /* 0x0000000100087819 */ /* 0x040fe400000006ff */
[----:B-----5:R-:W-:Y:S02]  /*0200*/  MOV R14, R7 ;  /* 0x00000007000e7202 */ /* 0x020fe40000000f00 */
[----:B------:R-:W-:Y:S01]  /*0210*/  LOP3.LUT R0, R0, R8, R11, 0x96, !PT ;  /* 0x0000000800007212 */ /* 0x000fe200078e960b */
[----:B------:R-:W-:Y:S01]  /*0220*/  VIADD R8, R10, 0x587c5 ;  /* 0x000587c50a087836 */ /* 0x000fe20000000000 */
[----:B------:R-:W-:Y:S01]  /*0230*/  MOV R9, R6 ;  /* 0x0000000600097202 */ /* 0x000fe20000000f00 */
[----:B------:R-:W-:Y:S01]  /*0240*/  IMAD.MOV.U32 R10, RZ, RZ, R5 ;  /* 0x000000ffff0a7224 */ /* 0x000fe200078e0005 */
[----:B------:R-:W-:-:S03]  /*0250*/  LOP3.LUT R11, R0, R5, RZ, 0x3c, !PT ;  /* 0x00000005000b7212 */ /* 0x000fc600078e3cff */
[----:B------:R-:W-:Y:S01]  /*0260*/  STG.E.64 desc[UR10][R2.64], R8 ;  /* 0x0000000802007986 */ /* 0x000fe2000c101b0a */
[----:B------:R-:W-:-:S03]  /*0270*/  IADD3 R0, PT, PT, R11, R8, RZ ;  /* 0x000000080b007210 */ /* 0x000fc60007ffe0ff */
[----:B------:R-:W-:Y:S01]  /*0280*/  STG.E.64 desc[UR10][R2.64+0x10], R10 ;  /* 0x0000100a02007986 */ /* 0x000fe2000c101b0a */
[----:B------:R-:W-:-:S05]  /*0290*/  I2FP.F32.U32 R0, R0 ;  /* 0x0000000000007245 */ /* 0x000fca0000201000 */
[----:B------:R-:W-:Y:S01]  /*02a0*/  FFMA R0, R0, R15, 1.1641532182693481445e-10 ;  /* 0x2f00000000007423 */ /* 0x000fe2000000000f */
[----:B------:R-:W-:-:S03]  /*02b0*/  MOV R15, R4 ;  /* 0x00000004000f7202 */ /* 0x000fc60000000f00 */
[----:B------:R-:W-:Y:S02]  /*02c0*/  FADD.RZ R0, R0, 0.5 ;  /* 0x3f00000000007421 */ /* 0x000fe4000000c000 */
[----:B------:R-:W-:Y:S04]  /*02d0*/  STG.E.64 desc[UR10][R2.64+0x8], R14 ;  /* 0x0000080e02007986 */ /* 0x000fe8000c101b0a */
[----:B------:R-:W0:Y:S02]  /*02e0*/  F2I.TRUNC.NTZ R0, R0 ;  /* 0x0000000000007305 */ /* 0x000e24000020f100 */
[----:B0-----:R-:W-:-:S05]  /*02f0*/  LEA R5, R0, 0xffffffff, 0x1 ;  /* 0xffffffff00057811 */ /* 0x001fca00078e08ff */
[----:B------:R-:W-:Y:S01]  /*0300*/  STG.E.U16 desc[UR10][R12.64], R5 ;  /* 0x000000050c007986 */ /* 0x000fe2000c10150a */
[----:B------:R-:W-:Y:S05]  /*0310*/  EXIT ;  /* 0x000000000000794d */ /* 0x000fea0003800000 */
.L_x_9:
        /* <DEDUP_REMOVED lines=14> */
.L_x_24:


//--------------------- .text._Z15initialize_randP17curandStateXORWOW --------------------------
	.section	.text._Z15initialize_randP17curandStateXORWOW,"ax",@progbits
	.align	128
        .global         _Z15initialize_randP17curandStateXORWOW
        .type           _Z15initialize_randP17curandStateXORWOW,@function
        .size           _Z15initialize_randP17curandStateXORWOW,(.L_x_25 - _Z15initialize_randP17curandStateXORWOW)
        .other          _Z15initialize_randP17curandStateXORWOW,@"STO_CUDA_ENTRY STV_DEFAULT"
_Z15initialize_randP17curandStateXORWOW:
.text._Z15initialize_randP17curandStateXORWOW:
[----:B------:R-:W0:Y:S01]  /*0000*/  LDC R1, c[0x0][0x37c] ;  /* 0x0000df00ff017b82 */ /* 0x000e220000000800 */
[----:B------:R-:W1:Y:S07]  /*0010*/  S2R R0, SR_TID.Y ;  /* 0x0000000000007919 */ /* 0x000e6e0000002200 */
[----:B------:R-:W-:Y:S01]  /*0020*/  S2UR UR4, SR_CTAID.Y ;  /* 0x00000000000479c3 */ /* 0x000fe20000002600 */
[----:B------:R-:W2:Y:S01]  /*0030*/  LDCU UR10, c[0x0][0x360] ;  /* 0x00006c00ff0a77ac */ /* 0x000ea20008000800 */
[----:B------:R-:W-:Y:S01]  /*0040*/  BSSY.RECONVERGENT B6, `(.L_x_10) ;  /* 0x0000023000067945 */ /* 0x000fe20003800200 */
[----:B------:R-:W1:Y:S01]  /*0050*/  S2R R5, SR_TID.Z ;  /* 0x0000000000057919 */ /* 0x000e620000002300 */
[----:B------:R-:W2:Y:S01]  /*0060*/  LDCU UR11, c[0x0][0x364] ;  /* 0x00006c80ff0b77ac */ /* 0x000ea20008000800 */
[----:B------:R-:W3:Y:S03]  /*0070*/  S2R R3, SR_TID.X ;  /* 0x0000000000037919 */ /* 0x000ee60000002100 */
[----:B------:R-:W4:Y:S01]  /*0080*/  S2UR UR8, SR_CTAID.Z ;  /* 0x00000000000879c3 */ /* 0x000f220000002700 */
[----:B------:R-:W5:Y:S01]  /*0090*/  LDCU UR6, c[0x0][0x370] ;  /* 0x00006e00ff0677ac */ /* 0x000f620008000800 */
[----:B------:R-:W4:Y:S06]  /*00a0*/  LDCU UR7, c[0x0][0x374] ;  /* 0x00006e80ff0777ac */ /* 0x000f2c0008000800 */
[----:B------:R-:W5:Y:S01]  /*00b0*/  S2UR UR5, SR_CTAID.X ;  /* 0x00000000000579c3 */ /* 0x000f620000002500 */
[----:B------:R-:W0:Y:S01]  /*00c0*/  LDCU.64 UR36, c[0x0][0x358] ;  /* 0x00006b00ff2477ac */ /* 0x000e220008000a00 */
[----:B--2---:R-:W-:-:S06]  /*00d0*/  UIMAD UR9, UR10, UR11, URZ ;  /* 0x0000000b0a0972a4 */ /* 0x004fcc000f8e02ff */
[----:B------:R-:W2:Y:S01]  /*00e0*/  LDC R16, c[0x0][0x368] ;  /* 0x0000da00ff107b82 */ /* 0x000ea20000000800 */
[----:B----4-:R-:W-:Y:S01]  /*00f0*/  UIMAD UR4, UR7, UR8, UR4 ;  /* 0x00000008070472a4 */ /* 0x010fe2000f8e0204 */
[----:B-1----:R-:W-:-:S04]  /*0100*/  IMAD R0, R5, UR11, R0 ;  /* 0x0000000b05007c24 */ /* 0x002fc8000f8e0200 */
[----:B---3--:R-:W-:Y:S01]  /*0110*/  IMAD R3, R0, UR10, R3 ;  /* 0x0000000a00037c24 */ /* 0x008fe2000f8e0203 */
[----:B-----5:R-:W-:Y:S01]  /*0120*/  UIMAD UR4, UR4, UR6, UR5 ;  /* 0x00000006040472a4 */ /* 0x020fe2000f8e0205 */
[----:B--2---:R-:W-:-:S05]  /*0130*/  IMAD R16, R16, UR9, RZ ;  /* 0x0000000910107c24 */ /* 0x004fca000f8e02ff */
[----:B------:R-:W-:-:S05]  /*0140*/  IMAD R16, R16, UR4, R3 ;  /* 0x0000000410107c24 */ /* 0x000fca000f8e0203 */
[----:B------:R-:W-:-:S13]  /*0150*/  ISETP.GE.U32.AND P0, PT, R16, 0x400, PT ;  /* 0x000004001000780c */ /* 0x000fda0003f06070 */
[----:B0-----:R-:W-:Y:S05]  /*0160*/  @!P0 BRA `(.L_x_11) ;  /* 0x0000000000408947 */ /* 0x001fea0003800000 */
[----:B------:R-:W-:Y:S01]  /*0170*/  MOV R0, 0x0 ;  /* 0x0000000000007802 */ /* 0x000fe20000000f00 */
[----:B------:R-:W0:Y:S01]  /*0180*/  LDCU.64 UR4, c[0x4][0x60] ;  /* 0x01000c00ff0477ac */ /* 0x000e220008000a00 */
[----:B------:R-:W-:Y:S02]  /*0190*/  IMAD.MOV.U32 R8, RZ, RZ, 0x2f ;  /* 0x0000002fff087424 */ /* 0x000fe400078e00ff */
[----:B------:R1:W2:Y:S01]  /*01a0*/  LDC.64 R2, c[0x4][R0] ;  /* 0x0100000000027b82 */ /* 0x0002a20000000a00 */
[----:B------:R-:W3:Y:S01]  /*01b0*/  LDCU.64 UR6, c[0x4][0x58] ;  /* 0x01000b00ff0677ac */ /* 0x000ee20008000a00 */
[----:B------:R-:W-:Y:S02]  /*01c0*/  IMAD.MOV.U32 R12, RZ, RZ, 0x1 ;  /* 0x00000001ff0c7424 */ /* 0x000fe400078e00ff */
[----:B------:R-:W-:Y:S01]  /*01d0*/  IMAD.MOV.U32 R13, RZ, RZ, RZ ;  /* 0x000000ffff0d7224 */ /* 0x000fe200078e00ff */
[----:B------:R-:W4:Y:S01]  /*01e0*/  LDCU.64 UR8, c[0x4][0x48] ;  /* 0x01000900ff0877ac */ /* 0x000f220008000a00 */
[----:B0-----:R-:W-:-:S02]  /*01f0*/  IMAD.U32 R4, RZ, RZ, UR4 ;  /* 0x00000004ff047e24 */ /* 0x001fc4000f8e00ff */
[----:B------:R-:W-:Y:S02]  /*0200*/  IMAD.U32 R5, RZ, RZ, UR5 ;  /* 0x00000005ff057e24 */ /* 0x000fe4000f8e00ff */
[----:B---3--:R-:W-:Y:S02]  /*0210*/  IMAD.U32 R6, RZ, RZ, UR6 ;  /* 0x00000006ff067e24 */ /* 0x008fe4000f8e00ff */
[----:B------:R-:W-:Y:S02]  /*0220*/  IMAD.U32 R7, RZ, RZ, UR7 ;  /* 0x00000007ff077e24 */ /* 0x000fe4000f8e00ff */
[----:B----4-:R-:W-:Y:S02]  /*0230*/  IMAD.U32 R10, RZ, RZ, UR8 ;  /* 0x00000008ff0a7e24 */ /* 0x010fe4000f8e00ff */
[----:B-1----:R-:W-:-:S07]  /*0240*/  IMAD.U32 R11, RZ, RZ, UR9 ;  /* 0x00000009ff0b7e24 */ /* 0x002fce000f8e00ff */
[----:B------:R-:W-:-:S07]  /*0250*/  LEPC R20, `(.L_x_11) ;  /* 0x000000001014794e */ /* 0x000fce0000000000 */
[----:B--2---:R-:W-:Y:S05]  /*0260*/  CALL.ABS.NOINC R2 ;  /* 0x0000000002007343 */ /* 0x004fea0003c00000 */
.L_x_11:
[----:B------:R-:W-:Y:S05]  /*0270*/  BSYNC.RECONVERGENT B6 ;  /* 0x0000000000067941 */ /* 0x000fea0003800200 */
.L_x_10:
[----:B------:R-:W0:Y:S01]  /*0280*/  LDC.64 R6, c[0x0][0x380] ;  /* 0x0000e000ff067b82 */ /* 0x000e220000000a00 */
[----:B------:R-:W-:Y:S01]  /*0290*/  IMAD.MOV.U32 R2, RZ, RZ, -0x10bb75ac ;  /* 0xef448a54ff027424 */ /* 0x000fe200078e00ff */
[----:B------:R-:W-:Y:S01]  /*02a0*/  ISETP.NE.AND P0, PT, R16, RZ, PT ;  /* 0x000000ff1000720c */ /* 0x000fe20003f05270 */
[----:B------:R-:W-:Y:S01]  /*02b0*/  IMAD.MOV.U32 R3, RZ, RZ, 0x1ca97b51 ;  /* 0x1ca97b51ff037424 */ /* 0x000fe200078e00ff */
[----:B------:R-:W-:Y:S01]  /*02c0*/  BSSY.RECONVERGENT B0, `(.L_x_12) ;  /* 0x00000df000007945 */ /* 0x000fe20003800200 */
[----:B------:R-:W-:Y:S02]  /*02d0*/  IMAD.MOV.U32 R4, RZ, RZ, 0xd7fbd9 ;  /* 0x00d7fbd9ff047424 */ /* 0x000fe400078e00ff */
[----:B------:R-:W-:Y:S02]  /*02e0*/  IMAD.MOV.U32 R5, RZ, RZ, -0x75bd8fc ;  /* 0xf8a42704ff057424 */ /* 0x000fe400078e00ff */
[----:B------:R-:W-:Y:S02]  /*02f0*/  IMAD.MOV.U32 R8, RZ, RZ, -0x23270784 ;  /* 0xdcd8f87cff087424 */ /* 0x000fe400078e00ff */
[----:B------:R-:W-:-:S02]  /*0300*/  IMAD.MOV.U32 R9, RZ, RZ, 0x15a5ed55 ;  /* 0x15a5ed55ff097424 */ /* 0x000fc400078e00ff */
[----:B0-----:R-:W-:-:S05]  /*0310*/  IMAD.WIDE R6, R16, 0x30, R6 ;  /* 0x0000003010067825 */ /* 0x001fca00078e0206 */
[----:B------:R0:W-:Y:S04]  /*0320*/  STG.E.64 desc[UR36][R6.64], R2 ;  /* 0x0000000206007986 */ /* 0x0001e8000c101b24 */
[----:B------:R0:W-:Y:S04]  /*0330*/  STG.E.64 desc[UR36][R6.64+0x8], R4 ;  /* 0x0000080406007986 */ /* 0x0001e8000c101b24 */
[----:B------:R0:W-:Y:S01]  /*0340*/  STG.E.64 desc[UR36][R6.64+0x10], R8 ;  /* 0x0000100806007986 */ /* 0x0001e2000c101b24 */
[----:B------:R-:W-:Y:S05]  /*0350*/  @!P0 BRA `(.L_x_13) ;  /* 0x0000000c00548947 */ /* 0x000fea0003800000 */
[--C-:B------:R-:W-:Y:S01]  /*0360*/  SHF.R.S32.HI R0, RZ, 0x1f, R16.reuse ;  /* 0x0000001fff007819 */ /* 0x100fe20000011410 */
[----:B------:R-:W-:Y:S02]  /*0370*/  IMAD.MOV.U32 R13, RZ, RZ, R16 ;  /* 0x000000ffff0d7224 */ /* 0x000fe400078e0010 */
[----:B------:R-:W-:-:S07]  /*0380*/  IMAD.MOV.U32 R12, RZ, RZ, RZ ;  /* 0x000000ffff0c7224 */ /* 0x000fce00078e00ff */
.L_x_21:
[----:B0-----:R-:W-:Y:S01]  /*0390*/  LOP3.LUT R2, R13, 0x3, RZ, 0xc0, !PT ;  /* 0x000000030d027812 */ /* 0x001fe200078ec0ff */
[----:B------:R-:W-:Y:S03]  /*03a0*/  BSSY.RECONVERGENT B1, `(.L_x_14) ;  /* 0x00000ca000017945 */ /* 0x000fe60003800200 */
[----:B------:R-:W-:-:S04]  /*03b0*/  ISETP.NE.U32.AND P0, PT, R2, RZ, PT ;  /* 0x000000ff0200720c */ /* 0x000fc80003f05070 */
[----:B------:R-:W-:-:S13]  /*03c0*/  ISETP.NE.AND.EX P0, PT, RZ, RZ, PT, P0 ;  /* 0x000000ffff00720c */ /* 0x000fda0003f05300 */
[----:B------:R-:W-:Y:S05]  /*03d0*/  @!P0 BRA `(.L_x_15) ;  /* 0x0000000c00188947 */ /* 0x000fea0003800000 */
[----:B------:R-:W0:Y:S01]  /*03e0*/  LDC.64 R8, c[0x4][0x8] ;  /* 0x01000200ff087b82 */ /* 0x000e220000000a00 */
[----:B------:R-:W-:Y:S02]  /*03f0*/  IMAD.MOV.U32 R14, RZ, RZ, RZ ;  /* 0x000000ffff0e7224 */ /* 0x000fe400078e00ff */
[----:B0-----:R-:W-:-:S07]  /*0400*/  IMAD.WIDE.U32 R8, R12, 0xc80, R8 ;  /* 0x00000c800c087825 */ /* 0x001fce00078e0008 */
.L_x_20:
[----:B------:R-:W-:Y:S01]  /*0410*/  BSSY.RECONVERGENT B2, `(.L_x_16) ;  /* 0x00000bb000027945 */ /* 0x000fe20003800200 */
[----:B0-----:R-:W-:Y:S01]  /*0420*/  IMAD.MOV.U32 R15, RZ, RZ, RZ ;  /* 0x000000ffff0f7224 */ /* 0x001fe200078e00ff */
[----:B------:R-:W-:Y:S01]  /*0430*/  CS2R R2, SRZ ;  /* 0x0000000000027805 */ /* 0x000fe2000001ff00 */
[----:B------:R-:W-:Y:S01]  /*0440*/  IMAD.MOV.U32 R17, RZ, RZ, RZ ;  /* 0x000000ffff117224 */ /* 0x000fe200078e00ff */
[----:B------:R-:W-:-:S07]  /*0450*/  CS2R R4, SRZ ;  /* 0x0000000000047805 */ /* 0x000fce000001ff00 */
.L_x_19:
[----:B------:R-:W-:-:S05]  /*0460*/  IMAD.WIDE.U32 R10, R17, 0x4, R6 ;  /* 0x00000004110a7825 */ /* 0x000fca00078e0006 */
[----:B------:R0:W5:Y:S01]  /*0470*/  LDG.E R16, desc[UR36][R10.64+0x4] ;  /* 0x000004240a107981 */ /* 0x000162000c1e1900 */
[----:B------:R-:W-:Y:S01]  /*0480*/  BSSY.RECONVERGENT B3, `(.L_x_17) ;  /* 0x00000b0000037945 */ /* 0x000fe20003800200 */
[----:B------:R-:W-:-:S07]  /*0490*/  IMAD.MOV.U32 R19, RZ, RZ, RZ ;  /* 0x000000ffff137224 */ /* 0x000fce00078e00ff */
.L_x_18:
[----:B-----5:R-:W-:Y:S01]  /*04a0*/  SHF.R.U32.HI R24, RZ, R19, R16 ;  /* 0x00000013ff187219 */ /* 0x020fe20000011610 */
[----:B0-----:R-:W-:-:S03]  /*04b0*/  IMAD.SHL.U32 R10, R17, 0x20, RZ ;  /* 0x00000020110a7824 */ /* 0x001fc600078e00ff */
[----:B------:R-:W-:Y:S01]  /*04c0*/  LOP3.LUT R11, R24, 0x1, RZ, 0xc0, !PT ;  /* 0x00000001180b7812 */ /* 0x000fe200078ec0ff */
[----:B------:R-:W-:-:S03]  /*04d0*/  IMAD.IADD R10, R10, 0x1, R19 ;  /* 0x000000010a0a7824 */ /* 0x000fc600078e0213 */
[----:B------:R-:W-:Y:S01]  /*04e0*/  ISETP.NE.U32.AND P0, PT, R11, 0x1, PT ;  /* 0x000000010b00780c */ /* 0x000fe20003f05070 */
[----:B------:R-:W-:-:S03]  /*04f0*/  IMAD R11, R10, 0x5, RZ ;  /* 0x000000050a0b7824 */ /* 0x000fc600078e02ff */
[----:B------:R-:W-:Y:S01]  /*0500*/  R2P PR, R24, 0x7e ;  /* 0x0000007e18007804 */ /* 0x000fe20000000000 */
[----:B------:R-:W-:-:S08]  /*0510*/  IMAD.WIDE.U32 R10, R11, 0x4, R8 ;  /* 0x000000040b0a7825 */ /* 0x000fd000078e0008 */
[----:B------:R-:W2:Y:S04]  /*0520*/  @!P0 LDG.E R18, desc[UR36][R10.64] ;  /* 0x000000240a128981 */ /* 0x000ea8000c1e1900 */
[----:B------:R-:W3:Y:S04]  /*0530*/  @!P0 LDG.E R20, desc[UR36][R10.64+0x10] ;  /* 0x000010240a148981 */ /* 0x000ee8000c1e1900 */
[----:B------:R-:W4:Y:S04]  /*0540*/  @P1 LDG.E R22, desc[UR36][R10.64+0x14] ;  /* 0x000014240a161981 */ /* 0x000f28000c1e1900 */
[----:B------:R-:W4:Y:S04]  /*0550*/  @P2 LDG.E R26, desc[UR36][R10.64+0x28] ;  /* 0x000028240a1a2981 */ /* 0x000f28000c1e1900 */
[----:B------:R-:W4:Y:S04]  /*0560*/  @!P0 LDG.E R21, desc[UR36][R10.64+0x4] ;  /* 0x000004240a158981 */ /* 0x000f28000c1e1900 */
[----:B------:R-:W4:Y:S04]  /*0570*/  @!P0 LDG.E R23, desc[UR36][R10.64+0xc] ;  /* 0x00000c240a178981 */ /* 0x000f28000c1e1900 */
[----:B------:R-:W4:Y:S04]  /*0580*/  @P1 LDG.E R25, desc[UR36][R10.64+0x18] ;  /* 0x000018240a191981 */ /* 0x000f28000c1e1900 */
[----:B------:R-:W4:Y:S04]  /*0590*/  @P3 LDG.E R28, desc[UR36][R10.64+0x3c] ;  /* 0x00003c240a1c3981 */ /* 0x000f28000c1e1900 */
[----:B------:R-:W4:Y:S01]  /*05a0*/  @P6 LDG.E R27, desc[UR36][R10.64+0x7c] ;  /* 0x00007c240a1b6981 */ /* 0x000f22000c1e1900 */
[----:B--2---:R-:W-:-:S03]  /*05b0*/  @!P0 LOP3.LUT R15, R15, R18, RZ, 0x3c, !PT ;  /* 0x000000120f0f8212 */ /* 0x004fc600078e3cff */
[----:B------:R-:W2:Y:S01]  /*05c0*/  @!P0 LDG.E R18, desc[UR36][R10.64+0x8] ;  /* 0x000008240a128981 */ /* 0x000ea2000c1e1900 */
[----:B---3--:R-:W-:-:S03]  /*05d0*/  @!P0 LOP3.LUT R3, R3, R20, RZ, 0x3c, !PT ;  /* 0x0000001403038212 */ /* 0x008fc600078e3cff */
[----:B------:R-:W3:Y:S01]  /*05e0*/  @P1 LDG.E R20, desc[UR36][R10.64+0x24] ;  /* 0x000024240a141981 */ /* 0x000ee2000c1e1900 */
[----:B----4-:R-:W-:-:S03]  /*05f0*/  @P1 LOP3.LUT R15, R15, R22, RZ, 0x3c, !PT ;  /* 0x000000160f0f1212 */ /* 0x010fc600078e3cff */
[----:B------:R-:W4:Y:S01]  /*0600*/  @P2 LDG.E R22, desc[UR36][R10.64+0x38] ;  /* 0x000038240a162981 */ /* 0x000f22000c1e1900 */
[----:B------:R-:W-:-:S03]  /*0610*/  @P2 LOP3.LUT R15, R15, R26, RZ, 0x3c, !PT ;  /* 0x0000001a0f0f2212 */ /* 0x000fc600078e3cff */
[----:B------:R-:W4:Y:S01]  /*0620*/  @P4 LDG.E R26, desc[UR36][R10.64+0x50] ;  /* 0x000050240a1a4981 */ /* 0x000f22000c1e1900 */
[----:B------:R-:W-:-:S03]  /*0630*/  @!P0 LOP3.LUT R4, R4, R21, RZ, 0x3c, !PT ;  /* 0x0000001504048212 */ /* 0x000fc600078e3cff */
[----:B------:R-:W4:Y:S01]  /*0640*/  @P1 LDG.E R21, desc[UR36][R10.64+0x20] ;  /* 0x000020240a151981 */ /* 0x000f22000c1e1900 */
[----:B------:R-:W-:-:S03]  /*0650*/  @!P0 LOP3.LUT R2, R2, R23, RZ, 0x3c, !PT ;  /* 0x0000001702028212 */ /* 0x000fc600078e3cff */
[----:B------:R-:W4:Y:S01]  /*0660*/  @P2 LDG.E R23, desc[UR36][R10.64+0x2c] ;  /* 0x00002c240a172981 */ /* 0x000f22000c1e1900 */
[----:B------:R-:W-:-:S03]  /*0670*/  @P1 LOP3.LUT R4, R4, R25, RZ, 0x3c, !PT ;  /* 0x0000001904041212 */ /* 0x000fc600078e3cff */
[----:B------:R-:W4:Y:S01]  /*0680*/  @P2 LDG.E R25, desc[UR36][R10.64+0x34] ;  /* 0x000034240a192981 */ /* 0x000f22000c1e1900 */
[----:B--2---:R-:W-:-:S03]  /*0690*/  @!P0 LOP3.LUT R5, R5, R18, RZ, 0x3c, !PT ;  /* 0x0000001205058212 */ /* 0x004fc600078e3cff */
[----:B------:R-:W2:Y:S01]  /*06a0*/  @P1 LDG.E R18, desc[UR36][R10.64+0x1c] ;  /* 0x00001c240a121981 */ /* 0x000ea2000c1e1900 */
[----:B---3--:R-:W-:-:S03]  /*06b0*/  @P1 LOP3.LUT R3, R3, R20, RZ, 0x3c, !PT ;  /* 0x0000001403031212 */ /* 0x008fc600078e3cff */
[----:B------:R-:W3:Y:S01]  /*06c0*/  @P2 LDG.E R20, desc[UR36][R10.64+0x30] ;  /* 0x000030240a142981 */ /* 0x000ee2000c1e1900 */
[----:B----4-:R-:W-:-:S03]  /*06d0*/  @P2 LOP3.LUT R3, R3, R22, RZ, 0x3c, !PT ;  /* 0x0000001603032212 */ /* 0x010fc600078e3cff */
[----:B------:R-:W4:Y:S01]  /*06e0*/  @P3 LDG.E R22, desc[UR36][R10.64+0x4c] ;  /* 0x00004c240a163981 */ /* 0x000f22000c1e1900 */
[----:B------:R-:W-:-:S04]  /*06f0*/  @P3 LOP3.LUT R15, R15, R28, RZ, 0x3c, !PT ;  /* 0x0000001c0f0f3212 */ /* 0x000fc800078e3cff */
[----:B------:R-:W-:Y:S02]  /*0700*/  @P4 LOP3.LUT R15, R15, R26, RZ, 0x3c, !PT ;  /* 0x0000001a0f0f4212 */ /* 0x000fe400078e3cff */
[----:B------:R-:W-:Y:S01]  /*0710*/  @P1 LOP3.LUT R2, R2, R21, RZ, 0x3c, !PT ;  /* 0x0000001502021212 */ /* 0x000fe200078e3cff */
[----:B------:R-:W4:Y:S04]  /*0720*/  @P5 LDG.E R26, desc[UR36][R10.64+0x64] ;  /* 0x000064240a1a5981 */ /* 0x000f28000c1e1900 */
[----:B------:R-:W4:Y:S01]  /*0730*/  @P3 LDG.E R21, desc[UR36][R10.64+0x40] ;  /* 0x000040240a153981 */ /* 0x000f22000c1e1900 */
[----:B------:R-:W-:Y:S02]  /*0740*/  @P2 LOP3.LUT R4, R4, R23, RZ, 0x3c, !PT ;  /* 0x0000001704042212 */ /* 0x000fe400078e3cff */
[----:B------:R-:W-:Y:S01]  /*0750*/  @P2 LOP3.LUT R2, R2, R25, RZ, 0x3c, !PT ;  /* 0x0000001902022212 */ /* 0x000fe200078e3cff */
[----:B------:R-:W4:Y:S04]  /*0760*/  @P3 LDG.E R23, desc[UR36][R10.64+0x48] ;  /* 0x000048240a173981 */ /* 0x000f28000c1e1900 */
[----:B------:R-:W4:Y:S01]  /*0770*/  @P4 LDG.E R25, desc[UR36][R10.64+0x54] ;  /* 0x000054240a194981 */ /* 0x000f22000c1e1900 */
[----:B--2---:R-:W-:-:S03]  /*0780*/  @P1 LOP3.LUT R5, R5, R18, RZ, 0x3c, !PT ;  /* 0x0000001205051212 */ /* 0x004fc600078e3cff */
[----:B------:R-:W2:Y:S01]  /*0790*/  @P3 LDG.E R18, desc[UR36][R10.64+0x44] ;  /* 0x000044240a123981 */ /* 0x000ea2000c1e1900 */
[----:B---3--:R-:W-:-:S03]  /*07a0*/  @P2 LOP3.LUT R5, R5, R20, RZ, 0x3c, !PT ;  /* 0x0000001405052212 */ /* 0x008fc600078e3cff */
[----:B------:R-:W3:Y:S01]  /*07b0*/  @P4 LDG.E R20, desc[UR36][R10.64+0x58] ;  /* 0x000058240a144981 */ /* 0x000ee2000c1e1900 */
[----:B----4-:R-:W-:-:S03]  /*07c0*/  @P3 LOP3.LUT R3, R3, R22, RZ, 0x3c, !PT ;  /* 0x0000001603033212 */ /* 0x010fc600078e3cff */
[----:B------:R-:W4:Y:S01]  /*07d0*/  @P4 LDG.E R22, desc[UR36][R10.64+0x60] ;  /* 0x000060240a164981 */ /* 0x000f22000c1e1900 */
[----:B------:R-:W-:Y:S02]  /*07e0*/  LOP3.LUT P0, RZ, R24, 0x80, RZ, 0xc0, !PT ;  /* 0x0000008018ff7812 */ /* 0x000fe4000780c0ff */
[----:B------:R-:W-:Y:S02]  /*07f0*/  @P5 LOP3.LUT R15, R15, R26, RZ, 0x3c, !PT ;  /* 0x0000001a0f0f5212 */ /* 0x000fe400078e3cff */
[----:B------:R-:W4:Y:S01]  /*0800*/  @P6 LDG.E R26, desc[UR36][R10.64+0x78] ;  /* 0x000078240a1a6981 */ /* 0x000f22000c1e1900 */
[----:B------:R-:W-:-:S03]  /*0810*/  @P3 LOP3.LUT R4, R4, R21, RZ, 0x3c, !PT ;  /* 0x0000001504043212 */ /* 0x000fc600078e3cff */
[----:B------:R-:W4:Y:S01]  /*0820*/  @P4 LDG.E R21, desc[UR36][R10.64+0x5c] ;  /* 0x00005c240a154981 */ /* 0x000f22000c1e1900 */
[----:B------:R-:W-:-:S03]  /*0830*/  @P3 LOP3.LUT R2, R2, R23, RZ, 0x3c, !PT ;  /* 0x0000001702023212 */ /* 0x000fc600078e3cff */
[----:B------:R-:W4:Y:S01]  /*0840*/  @P5 LDG.E R23, desc[UR36][R10.64+0x68] ;  /* 0x000068240a175981 */ /* 0x000f22000c1e1900 */
[----:B------:R-:W-:-:S03]  /*0850*/  @P4 LOP3.LUT R4, R4, R25, RZ, 0x3c, !PT ;  /* 0x0000001904044212 */ /* 0x000fc600078e3cff */
[----:B------:R-:W4:Y:S01]  /*0860*/  @P5 LDG.E R25, desc[UR36][R10.64+0x70] ;  /* 0x000070240a195981 */ /* 0x000f22000c1e1900 */
[----:B--2---:R-:W-:-:S03]  /*0870*/  @P3 LOP3.LUT R5, R5, R18, RZ, 0x3c, !PT ;  /* 0x0000001205053212 */ /* 0x004fc600078e3cff */
[----:B------:R-:W2:Y:S01]  /*0880*/  @P5 LDG.E R18, desc[UR36][R10.64+0x6c] ;  /* 0x00006c240a125981 */ /* 0x000ea2000c1e1900 */
[----:B---3--:R-:W-:-:S03]  /*0890*/  @P4 LOP3.LUT R5, R5, R20, RZ, 0x3c, !PT ;  /* 0x0000001405054212 */ /* 0x008fc600078e3cff */
[----:B------:R-:W3:Y:S01]  /*08a0*/  @P5 LDG.E R20, desc[UR36][R10.64+0x74] ;  /* 0x000074240a145981 */ /* 0x000ee2000c1e1900 */
[----:B----4-:R-:W-:-:S03]  /*08b0*/  @P4 LOP3.LUT R3, R3, R22, RZ, 0x3c, !PT ;  /* 0x0000001603034212 */ /* 0x010fc600078e3cff */
[----:B------:R-:W4:Y:S01]  /*08c0*/  @P0 LDG.E R22, desc[UR36][R10.64+0x8c] ;  /* 0x00008c240a160981 */ /* 0x000f22000c1e1900 */
[----:B------:R-:W-:-:S03]  /*08d0*/  @P6 LOP3.LUT R15, R15, R26, RZ, 0x3c, !PT ;  /* 0x0000001a0f0f6212 */ /* 0x000fc600078e3cff */
        /* <DEDUP_REMOVED lines=13> */
[----:B------:R-:W-:Y:S02]  /*09b0*/  @P6 LOP3.LUT R4, R4, R27, RZ, 0x3c, !PT ;  /* 0x0000001b04046212 */ /* 0x000fe400078e3cff */
[----:B------:R-:W-:Y:S02]  /*09c0*/  @P6 LOP3.LUT R2, R2, R21, RZ, 0x3c, !PT ;  /* 0x0000001502026212 */ /* 0x000fe400078e3cff */
[----:B------:R-:W-:Y:S02]  /*09d0*/  @P0 LOP3.LUT R4, R4, R23, RZ, 0x3c, !PT ;  /* 0x0000001704040212 */ /* 0x000fe400078e3cff */
[----:B------:R-:W-:Y:S02]  /*09e0*/  @P0 LOP3.LUT R2, R2, R25, RZ, 0x3c, !PT ;  /* 0x0000001902020212 */ /* 0x000fe400078e3cff */
[----:B--2---:R-:W-:Y:S02]  /*09f0*/  @P6 LOP3.LUT R5, R5, R18, RZ, 0x3c, !PT ;  /* 0x0000001205056212 */ /* 0x004fe400078e3cff */
[----:B---3--:R-:W-:-:S02]  /*0a00*/  @P6 LOP3.LUT R3, R3, R20, RZ, 0x3c, !PT ;  /* 0x0000001403036212 */ /* 0x008fc400078e3cff */
[----:B----4-:R-:W-:Y:S02]  /*0a10*/  @P0 LOP3.LUT R5, R5, R22, RZ, 0x3c, !PT ;  /* 0x0000001605050212 */ /* 0x010fe400078e3cff */
[----:B------:R-:W-:Y:S02]  /*0a20*/  @P0 LOP3.LUT R3, R3, R26, RZ, 0x3c, !PT ;  /* 0x0000001a03030212 */ /* 0x000fe400078e3cff */
[----:B------:R-:W-:-:S13]  /*0a30*/  R2P PR, R24.B1, 0x7f ;  /* 0x0000007f18007804 */ /* 0x000fda0000001000 */
[----:B------:R-:W2:Y:S04]  /*0a40*/  @P0 LDG.E R18, desc[UR36][R10.64+0xa0] ;  /* 0x0000a0240a120981 */ /* 0x000ea8000c1e1900 */
[----:B------:R-:W3:Y:S04]  /*0a50*/  @P1 LDG.E R22, desc[UR36][R10.64+0xb4] ;  /* 0x0000b4240a161981 */ /* 0x000ee8000c1e1900 */
[----:B------:R-:W4:Y:S04]  /*0a60*/  @P2 LDG.E R26, desc[UR36][R10.64+0xc8] ;  /* 0x0000c8240a1a2981 */ /* 0x000f28000c1e1900 */
[----:B------:R-:W4:Y:S04]  /*0a70*/  @P3 LDG.E R28, desc[UR36][R10.64+0xdc] ;  /* 0x0000dc240a1c3981 */ /* 0x000f28000c1e1900 */
[----:B------:R-:W4:Y:S04]  /*0a80*/  @P0 LDG.E R23, desc[UR36][R10.64+0xa4] ;  /* 0x0000a4240a170981 */ /* 0x000f28000c1e1900 */
[----:B------:R-:W4:Y:S04]  /*0a90*/  @P0 LDG.E R20, desc[UR36][R10.64+0xa8] ;  /* 0x0000a8240a140981 */ /* 0x000f28000c1e1900 */
[----:B------:R-:W4:Y:S04]  /*0aa0*/  @P4 LDG.E R25, desc[UR36][R10.64+0xf0] ;  /* 0x0000f0240a194981 */ /* 0x000f28000c1e1900 */
        /* <DEDUP_REMOVED lines=21> */
[----:B------:R-:W-:Y:S02]  /*0c00*/  LOP3.LUT P0, RZ, R24, 0x8000, RZ, 0xc0, !PT ;  /* 0x0000800018ff7812 */ /* 0x000fe4000780c0ff */
[----:B----4-:R-:W-:Y:S01]  /*0c10*/  @P5 LOP3.LUT R15, R15, R26, RZ, 0x3c, !PT ;  /* 0x0000001a0f0f5212 */ /* 0x010fe200078e3cff */
[----:B------:R-:W4:Y:S04]  /*0c20*/  @P3 LDG.E R24, desc[UR36][R10.64+0xe4] ;  /* 0x0000e4240a183981 */ /* 0x000f28000c1e1900 */
[----:B------:R-:W2:Y:S01]  /*0c30*/  @P6 LDG.E R26, desc[UR36][R10.64+0x118] ;  /* 0x000118240a1a6981 */ /* 0x000ea2000c1e1900 */
        /* <DEDUP_REMOVED lines=8> */
[----:B---3--:R-:W-:-:S03]  /*0cc0*/  @P2 LOP3.LUT R3, R3, R22, RZ, 0x3c, !PT ;  /* 0x0000001603032212 */ /* 0x008fc600078e3cff */
[----:B------:R-:W3:Y:S01]  /*0cd0*/  @P4 LDG.E R22, desc[UR36][R10.64+0x100] ;  /* 0x000100240a164981 */ /* 0x000ee2000c1e1900 */
[----:B--2---:R-:W-:-:S03]  /*0ce0*/  @P6 LOP3.LUT R15, R15, R26, RZ, 0x3c, !PT ;  /* 0x0000001a0f0f6212 */ /* 0x004fc600078e3cff */
[----:B------:R-:W2:Y:S01]  /*0cf0*/  @P0 LDG.E R26, desc[UR36][R10.64+0x12c] ;  /* 0x00012c240a1a0981 */ /* 0x000ea2000c1e1900 */
[----:B----4-:R-:W-:-:S03]  /*0d00*/  @P2 LOP3.LUT R2, R2, R23, RZ, 0x3c, !PT ;  /* 0x0000001702022212 */ /* 0x010fc600078e3cff */
[----:B------:R-:W4:Y:S01]  /*0d10*/  @P4 LDG.E R23, desc[UR36][R10.64+0xfc] ;  /* 0x0000fc240a174981 */ /* 0x000f22000c1e1900 */
[----:B------:R-:W-:-:S03]  /*0d20*/  @P2 LOP3.LUT R5, R5, R20, RZ, 0x3c, !PT ;  /* 0x0000001405052212 */ /* 0x000fc600078e3cff */
[----:B------:R-:W4:Y:S01]  /*0d30*/  @P4 LDG.E R20, desc[UR36][R10.64+0xf8] ;  /* 0x0000f8240a144981 */ /* 0x000f22000c1e1900 */
[----:B------:R-:W-:Y:S02]  /*0d40*/  @P3 LOP3.LUT R2, R2, R27, RZ, 0x3c, !PT ;  /* 0x0000001b02023212 */ /* 0x000fe400078e3cff */
[----:B------:R-:W-:Y:S01]  /*0d50*/  @P3 LOP3.LUT R4, R4, R25, RZ, 0x3c, !PT ;  /* 0x0000001904043212 */ /* 0x000fe200078e3cff */
[----:B------:R-:W4:Y:S01]  /*0d60*/  @P5 LDG.E R27, desc[UR36][R10.64+0x110] ;  /* 0x000110240a1b5981 */ /* 0x000f22000c1e1900 */
[----:B------:R-:W-:-:S03]  /*0d70*/  @P3 LOP3.LUT R5, R5, R24, RZ, 0x3c, !PT ;  /* 0x0000001805053212 */ /* 0x000fc600078e3cff */
[----:B------:R-:W4:Y:S04]  /*0d80*/  @P5 LDG.E R25, desc[UR36][R10.64+0x108] ;  /* 0x000108240a195981 */ /* 0x000f28000c1e1900 */
        /* <DEDUP_REMOVED lines=19> */
[----:B------:R-:W-:-:S05]  /*0ec0*/  VIADD R19, R19, 0x10 ;  /* 0x0000001013137836 */ /* 0x000fca0000000000 */
[----:B------:R-:W-:Y:S02]  /*0ed0*/  ISETP.NE.AND P1, PT, R19, 0x20, PT ;  /* 0x000000201300780c */ /* 0x000fe40003f25270 */
[----:B------:R-:W-:Y:S02]  /*0ee0*/  @P5 LOP3.LUT R3, R3, R18, RZ, 0x3c, !PT ;  /* 0x0000001203035212 */ /* 0x000fe400078e3cff */
[----:B------:R-:W-:Y:S02]  /*0ef0*/  @P6 LOP3.LUT R4, R4, R21, RZ, 0x3c, !PT ;  /* 0x0000001504046212 */ /* 0x000fe400078e3cff */
[----:B---3--:R-:W-:-:S04]  /*0f00*/  @P6 LOP3.LUT R3, R3, R22, RZ, 0x3c, !PT ;  /* 0x0000001603036212 */ /* 0x008fc800078e3cff */
[----:B--2---:R-:W-:Y:S02]  /*0f10*/  @P0 LOP3.LUT R3, R3, R26, RZ, 0x3c, !PT ;  /* 0x0000001a03030212 */ /* 0x004fe400078e3cff */
[----:B----4-:R-:W-:Y:S02]  /*0f20*/  @P6 LOP3.LUT R2, R2, R23, RZ, 0x3c, !PT ;  /* 0x0000001702026212 */ /* 0x010fe400078e3cff */
[----:B------:R-:W-:Y:S02]  /*0f30*/  @P6 LOP3.LUT R5, R5, R20, RZ, 0x3c, !PT ;  /* 0x0000001405056212 */ /* 0x000fe400078e3cff */
[----:B------:R-:W-:Y:S02]  /*0f40*/  @P0 LOP3.LUT R2, R2, R27, RZ, 0x3c, !PT ;  /* 0x0000001b02020212 */ /* 0x000fe400078e3cff */
[----:B------:R-:W-:Y:S02]  /*0f50*/  @P0 LOP3.LUT R4, R4, R25, RZ, 0x3c, !PT ;  /* 0x0000001904040212 */ /* 0x000fe400078e3cff */
[----:B------:R-:W-:Y:S01]  /*0f60*/  @P0 LOP3.LUT R5, R5, R24, RZ, 0x3c, !PT ;  /* 0x0000001805050212 */ /* 0x000fe200078e3cff */
[----:B------:R-:W-:Y:S06]  /*0f70*/  @P1 BRA `(.L_x_18) ;  /* 0xfffffff400481947 */ /* 0x000fec000383ffff */
[----:B------:R-:W-:Y:S05]  /*0f80*/  BSYNC.RECONVERGENT B3 ;  /* 0x0000000000037941 */ /* 0x000fea0003800200 */
.L_x_17:
[----:B------:R-:W-:-:S05]  /*0f90*/  VIADD R17, R17, 0x1 ;  /* 0x0000000111117836 */ /* 0x000fca0000000000 */
[----:B------:R-:W-:-:S13]  /*0fa0*/  ISETP.NE.AND P0, PT, R17, 0x5, PT ;  /* 0x000000051100780c */ /* 0x000fda0003f05270 */
[----:B------:R-:W-:Y:S05]  /*0fb0*/  @P0 BRA `(.L_x_19) ;  /* 0xfffffff400280947 */ /* 0x000fea000383ffff */
[----:B------:R-:W-:Y:S05]  /*0fc0*/  BSYNC.RECONVERGENT B2 ;  /* 0x0000000000027941 */ /* 0x000fea0003800200 */
.L_x_16:
[----:B------:R0:W-:Y:S01]  /*0fd0*/  STG.E.64 desc[UR36][R6.64+0x8], R4 ;  /* 0x0000080406007986 */ /* 0x0001e2000c101b24 */
[----:B------:R-:W-:Y:S01]  /*0fe0*/  VIADD R14, R14, 0x1 ;  /* 0x000000010e0e7836 */ /* 0x000fe20000000000 */
[----:B------:R-:W-:Y:S02]  /*0ff0*/  LOP3.LUT R11, R13, 0x3, RZ, 0xc0, !PT ;  /* 0x000000030d0b7812 */ /* 0x000fe400078ec0ff */
[----:B------:R0:W-:Y:S02]  /*1000*/  STG.E.64 desc[UR36][R6.64+0x10], R2 ;  /* 0x0000100206007986 */ /* 0x0001e4000c101b24 */
[----:B------:R-:W-:Y:S02]  /*1010*/  ISETP.GE.U32.AND P0, PT, R14, R11, PT ;  /* 0x0000000b0e00720c */ /* 0x000fe40003f06070 */
[----:B------:R0:W-:Y:S11]  /*1020*/  STG.E desc[UR36][R6.64+0x4], R15 ;  /* 0x0000040f06007986 */ /* 0x0001f6000c101924 */
[----:B------:R-:W-:Y:S05]  /*1030*/  @!P0 BRA `(.L_x_20) ;  /* 0xfffffff000f48947 */ /* 0x000fea000383ffff */
.L_x_15:
[----:B------:R-:W-:Y:S05]  /*1040*/  BSYNC.RECONVERGENT B1 ;  /* 0x0000000000017941 */ /* 0x000fea0003800200 */
.L_x_14:
[C---:B------:R-:W-:Y:S01]  /*1050*/  ISETP.GT.U32.AND P0, PT, R13.reuse, 0x3, PT ;  /* 0x000000030d00780c */ /* 0x040fe20003f04070 */
[----:B------:R-:W-:Y:S01]  /*1060*/  VIADD R12, R12, 0x1 ;  /* 0x000000010c0c7836 */ /* 0x000fe20000000000 */
[--C-:B------:R-:W-:Y:S02]  /*1070*/  SHF.R.U64 R13, R13, 0x2, R0.reuse ;  /* 0x000000020d0d7819 */ /* 0x100fe40000001200 */
[----:B------:R-:W-:Y:S02]  /*1080*/  ISETP.GT.U32.AND.EX P0, PT, R0, RZ, PT, P0 ;  /* 0x000000ff0000720c */ /* 0x000fe40003f04100 */
[----:B------:R-:W-:-:S11]  /*1090*/  SHF.R.U32.HI R0, RZ, 0x2, R0 ;  /* 0x00000002ff007819 */ /* 0x000fd60000011600 */
[----:B------:R-:W-:Y:S05]  /*10a0*/  @P0 BRA `(.L_x_21) ;  /* 0xfffffff000b80947 */ /* 0x000fea000383ffff */
.L_x_13:
[----:B------:R-:W-:Y:S05]  /*10b0*/  BSYNC.RECONVERGENT B0 ;  /* 0x0000000000007941 */ /* 0x000fea0003800200 */
.L_x_12:
[----:B------:R-:W-:Y:S04]  /*10c0*/  STG.E.64 desc[UR36][R6.64+0x18], RZ ;  /* 0x000018ff06007986 */ /* 0x000fe8000c101b24 */
[----:B------:R-:W-:Y:S04]  /*10d0*/  STG.E desc[UR36][R6.64+0x20], RZ ;  /* 0x000020ff06007986 */ /* 0x000fe8000c101924 */
[----:B------:R-:W-:Y:S01]  /*10e0*/  STG.E.64 desc[UR36][R6.64+0x28], RZ ;  /* 0x000028ff06007986 */ /* 0x000fe2000c101b24 */
[----:B------:R-:W-:Y:S05]  /*10f0*/  EXIT ;  /* 0x000000000000794d */ /* 0x000fea0003800000 */
.L_x_22:
        /* <DEDUP_REMOVED lines=16> */
.L_x_25:


//--------------------- .nv.global.init           --------------------------
	.section	.nv.global.init,"aw",@progbits
	.align	4
.nv.global.init:
	.type		mrg32k3aM1SubSeq,@object
	.size		mrg32k3aM1SubSeq,(mrg32k3aM2SubSeq - mrg32k3aM1SubSeq)
mrg32k3aM1SubSeq:
        /*0000*/ 	.byte	0x0b, 0xcc, 0xee, 0x04, 0x73, 0x29, 0x8b, 0x6f, 0xf6, 0x53, 0x03, 0xf6, 0x23, 0xf6, 0xea, 0xda
        /* <DEDUP_REMOVED lines=125> */
	.type		mrg32k3aM2SubSeq,@object
	.size		mrg32k3aM2SubSeq,(mrg32k3aM1 - mrg32k3aM2SubSeq)
mrg32k3aM2SubSeq:
        /* <DEDUP_REMOVED lines=126> */
	.type		mrg32k3aM1,@object
	.size		mrg32k3aM1,(mrg32k3aM1Seq - mrg32k3aM1)
mrg32k3aM1:
        /* <DEDUP_REMOVED lines=144> */
	.type		mrg32k3aM1Seq,@object
	.size		mrg32k3aM1Seq,(mrg32k3aM2 - mrg32k3aM1Seq)
mrg32k3aM1Seq:
        /* <DEDUP_REMOVED lines=144> */
	.type		mrg32k3aM2,@object
	.size		mrg32k3aM2,(mrg32k3aM2Seq - mrg32k3aM2)
mrg32k3aM2:
        /* <DEDUP_REMOVED lines=144> */
	.type		mrg32k3aM2Seq,@object
	.size		mrg32k3aM2Seq,(precalc_xorwow_matrix - mrg32k3aM2Seq)
mrg32k3aM2Seq:
        /* <DEDUP_REMOVED lines=144> */
	.type		precalc_xorwow_matrix,@object
	.size		precalc_xorwow_matrix,(precalc_xorwow_offset_matrix - precalc_xorwow_matrix)
precalc_xorwow_matrix:
        /* <DEDUP_REMOVED lines=6400> */
	.type		precalc_xorwow_offset_matrix,@object
	.size		precalc_xorwow_offset_matrix,($str$3 - precalc_xorwow_offset_matrix)
precalc_xorwow_offset_matrix:
        /* <DEDUP_REMOVED lines=6400> */
	.type		$str$3,@object
	.size		$str$3,($str$4 - $str$3)
$str$3:
        /*353c0*/ 	.byte	0x30, 0x20, 0x3c, 0x3d, 0x20, 0x69, 0x64, 0x78, 0x20, 0x26, 0x26, 0x20, 0x69, 0x64, 0x78, 0x20
        /*353d0*/ 	.byte	0x3c, 0x20, 0x4e, 0x00
	.type		$str$4,@object
	.size		$str$4,($str$1 - $str$4)
$str$4:
        /*353d4*/ 	.byte	0x73, 0x74, 0x61, 0x74, 0x65, 0x20, 0x3d, 0x3d, 0x20, 0x31, 0x20, 0x7c, 0x7c, 0x20, 0x73, 0x74
        /*353e4*/ 	.byte	0x61, 0x74, 0x65, 0x20, 0x3d, 0x3d, 0x20, 0x2d, 0x31, 0x00
	.type		$str$1,@object
	.size		$str$1,(__unnamed_1 - $str$1)
$str$1:
        /*353ee*/ 	.byte	0x2f, 0x74, 0x6d, 0x70, 0x2f, 0x73, 0x61, 0x73, 0x73, 0x5f, 0x63, 0x75, 0x5f, 0x6a, 0x6f, 0x5f
        /*353fe*/ 	.byte	0x73, 0x7a, 0x63, 0x39, 0x76, 0x2f, 0x6b, 0x2e, 0x63, 0x75, 0x00
	.type		__unnamed_1,@object
	.size		__unnamed_1,(__unnamed_2 - __unnamed_1)
__unnamed_1:
        /*35409*/ 	.byte	0x76, 0x6f, 0x69, 0x64, 0x20, 0x69, 0x6e, 0x69, 0x74, 0x69, 0x61, 0x6c, 0x69, 0x7a, 0x65, 0x5f
        /*35419*/ 	.byte	0x72, 0x61, 0x6e, 0x64, 0x28, 0x63, 0x75, 0x72, 0x61, 0x6e, 0x64, 0x53, 0x74, 0x61, 0x74, 0x65
        /*35429*/ 	.byte	0x58, 0x4f, 0x52, 0x57, 0x4f, 0x57, 0x20, 0x2a, 0x29, 0x00
	.type		__unnamed_2,@object
	.size		__unnamed_2,(.L_10 - __unnamed_2)
__unnamed_2:
        /*35433*/ 	.byte	0x76, 0x6f, 0x69, 0x64, 0x20, 0x6d, 0x65, 0x74, 0x72, 0x6f, 0x70, 0x6f, 0x6c, 0x69, 0x73, 0x28
        /*35443*/ 	.byte	0x73, 0x68, 0x6f, 0x72, 0x74, 0x20, 0x2a, 0x2c, 0x20, 0x63, 0x75, 0x72, 0x61, 0x6e, 0x64, 0x53
        /*35453*/ 	.byte	0x74, 0x61, 0x74, 0x65, 0x58, 0x4f, 0x52, 0x57, 0x4f, 0x57, 0x20, 0x2a, 0x2c, 0x20, 0x66, 0x6c
        /*35463*/ 	.byte	0x6f, 0x61, 0x74, 0x29, 0x00
.L_10:


//--------------------- .nv.shared._Z8simulatePsP17curandStateXORWOWf --------------------------
	.section	.nv.shared._Z8simulatePsP17curandStateXORWOWf,"aw",@nobits
	.sectionflags	@""
	.align	2
.nv.shared._Z8simulatePsP17curandStateXORWOWf:
	.zero		3072


//--------------------- .nv.shared.reserved.0     --------------------------
	.section	.nv.shared.reserved.0,"aw",@nobits
	.weak		__nv_reservedSMEM_offset_0_alias
	.size		__nv_reservedSMEM_offset_0_alias, 0, 64
	.other		__nv_reservedSMEM_offset_0_alias,@"STO_CUDA_RESERVED_SHARED STV_DEFAULT"
__nv_reservedSMEM_offset_0_alias:
	.zero		0
	.zero		64


//--------------------- .nv.constant0._Z8simulatePsP17curandStateXORWOWf --------------------------
	.section	.nv.constant0._Z8simulatePsP17curandStateXORWOWf,"a",@progbits
	.sectionflags	@""
	.align	4
.nv.constant0._Z8simulatePsP17curandStateXORWOWf:
	.zero		916


//--------------------- .nv.constant0._Z16initialize_spinsPsP17curandStateXORWOW --------------------------
	.section	.nv.constant0._Z16initialize_spinsPsP17curandStateXORWOW,"a",@progbits
	.sectionflags	@""
	.align	4
.nv.constant0._Z16initialize_spinsPsP17curandStateXORWOW:
	.zero		912


//--------------------- .nv.constant0._Z15initialize_randP17curandStateXORWOW --------------------------
	.section	.nv.constant0._Z15initialize_randP17curandStateXORWOW,"a",@progbits
	.sectionflags	@""
	.align	4
.nv.constant0._Z15initialize_randP17curandStateXORWOW:
	.zero		904


//--------------------- SYMBOLS --------------------------

	.type		.nv.reservedSmem.offset0,@object
	.size		.nv.reservedSmem.offset0,0x4
	.type		.nv.reservedSmem.cap,@object
	.size		.nv.reservedSmem.cap,0x4
	.type		__assertfail,@function
